//
// Generated by NVIDIA NVVM Compiler
//
// Compiler Build ID: CL-36424714
// Cuda compilation tools, release 13.0, V13.0.88
// Based on NVVM 20.0.0
//

.version 9.0
.target sm_100
.address_size 64

	// .globl	ewah_decompress_kernel
.func  (.param .b64 func_retval0) __internal_accurate_pow
(
	.param .b64 __internal_accurate_pow_param_0
)
;
// _ZZ50popcount_weighted_keys_literal_fused_multiq_kernelE8warp_buf has been demoted
// _ZZ25slice_popcount_sum_kernelE4smem has been demoted

.visible .entry ewah_decompress_kernel(
	.param .u64 .ptr .align 1 ewah_decompress_kernel_param_0,
	.param .u32 ewah_decompress_kernel_param_1,
	.param .u32 ewah_decompress_kernel_param_2,
	.param .u64 .ptr .align 1 ewah_decompress_kernel_param_3
)
{
	.reg .pred 	%p<29>;
	.reg .b32 	%r<67>;
	.reg .b64 	%rd<32>;

	ld.param.u64 	%rd6, [ewah_decompress_kernel_param_0];
	ld.param.u32 	%r39, [ewah_decompress_kernel_param_1];
	ld.param.u32 	%r40, [ewah_decompress_kernel_param_2];
	ld.param.u64 	%rd7, [ewah_decompress_kernel_param_3];
	cvta.to.global.u64 	%rd1, %rd6;
	cvta.to.global.u64 	%rd2, %rd7;
	mov.u32 	%r41, %tid.x;
	setp.ne.s32 	%p1, %r41, 0;
	@%p1 bra 	$L__BB0_21;
	mov.b32 	%r51, 0;
	min.s32 	%r43, %r39, %r40;
	setp.lt.s32 	%p2, %r43, 1;
	@%p2 bra 	$L__BB0_8;
	mov.b32 	%r51, 0;
	mov.u32 	%r57, %r51;
$L__BB0_3:
	mul.wide.s32 	%rd8, %r57, 8;
	add.s64 	%rd9, %rd1, %rd8;
	ld.global.nc.u64 	%rd4, [%rd9];
	shr.u64 	%rd10, %rd4, 1;
	cvt.u32.u64 	%r9, %rd10;
	setp.eq.s32 	%p3, %r9, 0;
	@%p3 bra 	$L__BB0_6;
	and.b64  	%rd11, %rd4, 1;
	neg.s64 	%rd5, %rd11;
	mov.b32 	%r55, 0;
$L__BB0_5:
	mul.wide.s32 	%rd12, %r51, 8;
	add.s64 	%rd13, %rd2, %rd12;
	add.s32 	%r51, %r51, 1;
	st.global.u64 	[%rd13], %rd5;
	add.s32 	%r55, %r55, 1;
	setp.lt.u32 	%p4, %r55, %r9;
	setp.lt.s32 	%p5, %r51, %r40;
	and.pred  	%p6, %p4, %p5;
	@%p6 bra 	$L__BB0_5;
$L__BB0_6:
	add.s32 	%r57, %r57, 1;
	setp.lt.u64 	%p7, %rd4, 8589934592;
	setp.ge.s32 	%p8, %r51, %r40;
	setp.ge.s32 	%p9, %r57, %r39;
	or.pred  	%p10, %p8, %p9;
	or.pred  	%p11, %p10, %p7;
	@%p11 bra 	$L__BB0_7;
	bra.uni 	$L__BB0_22;
$L__BB0_7:
	setp.lt.s32 	%p17, %r57, %r39;
	setp.lt.s32 	%p18, %r51, %r40;
	and.pred  	%p19, %p17, %p18;
	@%p19 bra 	$L__BB0_3;
$L__BB0_8:
	setp.ge.s32 	%p20, %r51, %r40;
	@%p20 bra 	$L__BB0_21;
	sub.s32 	%r4, %r40, %r51;
	and.b32  	%r5, %r4, 15;
	sub.s32 	%r47, %r51, %r40;
	setp.gt.u32 	%p21, %r47, -16;
	@%p21 bra 	$L__BB0_12;
	and.b32  	%r48, %r4, -16;
	neg.s32 	%r60, %r48;
	add.s64 	%rd3, %rd2, 64;
$L__BB0_11:
	.pragma "nounroll";
	mul.wide.s32 	%rd20, %r51, 8;
	add.s64 	%rd21, %rd3, %rd20;
	mov.b64 	%rd22, 0;
	st.global.u64 	[%rd21+-64], %rd22;
	st.global.u64 	[%rd21+-56], %rd22;
	st.global.u64 	[%rd21+-48], %rd22;
	st.global.u64 	[%rd21+-40], %rd22;
	st.global.u64 	[%rd21+-32], %rd22;
	st.global.u64 	[%rd21+-24], %rd22;
	st.global.u64 	[%rd21+-16], %rd22;
	st.global.u64 	[%rd21+-8], %rd22;
	st.global.u64 	[%rd21], %rd22;
	st.global.u64 	[%rd21+8], %rd22;
	st.global.u64 	[%rd21+16], %rd22;
	st.global.u64 	[%rd21+24], %rd22;
	st.global.u64 	[%rd21+32], %rd22;
	st.global.u64 	[%rd21+40], %rd22;
	st.global.u64 	[%rd21+48], %rd22;
	add.s32 	%r51, %r51, 16;
	st.global.u64 	[%rd21+56], %rd22;
	add.s32 	%r60, %r60, 16;
	setp.ne.s32 	%p22, %r60, 0;
	@%p22 bra 	$L__BB0_11;
$L__BB0_12:
	setp.eq.s32 	%p23, %r5, 0;
	@%p23 bra 	$L__BB0_21;
	and.b32  	%r28, %r4, 7;
	setp.lt.u32 	%p24, %r5, 8;
	@%p24 bra 	$L__BB0_15;
	mul.wide.s32 	%rd23, %r51, 8;
	add.s64 	%rd24, %rd2, %rd23;
	mov.b64 	%rd25, 0;
	st.global.u64 	[%rd24], %rd25;
	st.global.u64 	[%rd24+8], %rd25;
	st.global.u64 	[%rd24+16], %rd25;
	st.global.u64 	[%rd24+24], %rd25;
	st.global.u64 	[%rd24+32], %rd25;
	st.global.u64 	[%rd24+40], %rd25;
	st.global.u64 	[%rd24+48], %rd25;
	st.global.u64 	[%rd24+56], %rd25;
	add.s32 	%r51, %r51, 8;
$L__BB0_15:
	setp.eq.s32 	%p25, %r28, 0;
	@%p25 bra 	$L__BB0_21;
	and.b32  	%r31, %r4, 3;
	setp.lt.u32 	%p26, %r28, 4;
	@%p26 bra 	$L__BB0_18;
	mul.wide.s32 	%rd26, %r51, 8;
	add.s64 	%rd27, %rd2, %rd26;
	mov.b64 	%rd28, 0;
	st.global.u64 	[%rd27], %rd28;
	st.global.u64 	[%rd27+8], %rd28;
	st.global.u64 	[%rd27+16], %rd28;
	st.global.u64 	[%rd27+24], %rd28;
	add.s32 	%r51, %r51, 4;
$L__BB0_18:
	setp.eq.s32 	%p27, %r31, 0;
	@%p27 bra 	$L__BB0_21;
	neg.s32 	%r65, %r31;
$L__BB0_20:
	.pragma "nounroll";
	mul.wide.s32 	%rd29, %r51, 8;
	add.s64 	%rd30, %rd2, %rd29;
	add.s32 	%r51, %r51, 1;
	mov.b64 	%rd31, 0;
	st.global.u64 	[%rd30], %rd31;
	add.s32 	%r65, %r65, 1;
	setp.ne.s32 	%p28, %r65, 0;
	@%p28 bra 	$L__BB0_20;
$L__BB0_21:
	ret;
$L__BB0_22:
	shr.u64 	%rd14, %rd4, 33;
	cvt.u32.u64 	%r12, %rd14;
	mov.b32 	%r58, 0;
	mov.u32 	%r59, %r51;
$L__BB0_23:
	mul.wide.s32 	%rd15, %r57, 8;
	add.s64 	%rd16, %rd1, %rd15;
	ld.global.nc.u64 	%rd17, [%rd16];
	add.s32 	%r51, %r59, 1;
	mul.wide.s32 	%rd18, %r59, 8;
	add.s64 	%rd19, %rd2, %rd18;
	st.global.u64 	[%rd19], %rd17;
	add.s32 	%r58, %r58, 1;
	add.s32 	%r57, %r57, 1;
	setp.lt.u32 	%p12, %r58, %r12;
	setp.lt.s32 	%p13, %r51, %r40;
	setp.lt.s32 	%p14, %r57, %r39;
	and.pred  	%p15, %p13, %p14;
	and.pred  	%p16, %p15, %p12;
	mov.u32 	%r59, %r51;
	@%p16 bra 	$L__BB0_23;
	bra.uni 	$L__BB0_7;

}
	// .globl	pack_bits_all_kernel
.visible .entry pack_bits_all_kernel(
	.param .u64 .ptr .align 1 pack_bits_all_kernel_param_0,
	.param .u64 pack_bits_all_kernel_param_1,
	.param .u32 pack_bits_all_kernel_param_2,
	.param .u32 pack_bits_all_kernel_param_3,
	.param .u64 pack_bits_all_kernel_param_4,
	.param .u64 .ptr .align 1 pack_bits_all_kernel_param_5
)
{
	.reg .pred 	%p<11>;
	.reg .b32 	%r<38>;
	.reg .b64 	%rd<75>;

	ld.param.u64 	%rd17, [pack_bits_all_kernel_param_0];
	ld.param.u64 	%rd18, [pack_bits_all_kernel_param_1];
	ld.param.u32 	%r5, [pack_bits_all_kernel_param_2];
	ld.param.u32 	%r4, [pack_bits_all_kernel_param_3];
	ld.param.u64 	%rd19, [pack_bits_all_kernel_param_4];
	ld.param.u64 	%rd20, [pack_bits_all_kernel_param_5];
	mul.lo.s32 	%r6, %r4, %r5;
	mov.u32 	%r7, %ctaid.x;
	mov.u32 	%r8, %ntid.x;
	mov.u32 	%r9, %tid.x;
	mad.lo.s32 	%r1, %r7, %r8, %r9;
	setp.ge.s32 	%p1, %r1, %r6;
	@%p1 bra 	$L__BB1_12;
	div.s32 	%r11, %r1, %r4;
	mul.lo.s32 	%r12, %r11, %r4;
	sub.s32 	%r13, %r1, %r12;
	mul.wide.s32 	%rd1, %r13, 64;
	cvt.u64.u32 	%rd2, %r11;
	cvta.to.global.u64 	%rd3, %rd17;
	mov.b64 	%rd74, 0;
	mov.b32 	%r37, 0;
	cvt.u32.u64 	%r14, %rd2;
$L__BB1_2:
	cvt.u64.u32 	%rd5, %r37;
	add.s64 	%rd6, %rd1, %rd5;
	setp.ge.s64 	%p2, %rd6, %rd18;
	@%p2 bra 	$L__BB1_11;
	shl.b64 	%rd22, %rd6, 3;
	add.s64 	%rd7, %rd3, %rd22;
	ld.global.nc.u64 	%rd23, [%rd7];
	and.b64  	%rd24, %rd23, %rd19;
	shr.u64 	%rd25, %rd24, %r14;
	and.b64  	%rd26, %rd25, 1;
	cvt.u32.u64 	%r15, %rd5;
	shl.b64 	%rd27, %rd26, %r15;
	or.b64  	%rd74, %rd27, %rd74;
	add.s64 	%rd28, %rd6, 1;
	setp.ge.s64 	%p3, %rd28, %rd18;
	@%p3 bra 	$L__BB1_11;
	add.s32 	%r17, %r15, 1;
	ld.global.nc.u64 	%rd29, [%rd7+8];
	and.b64  	%rd30, %rd29, %rd19;
	shr.u64 	%rd31, %rd30, %r14;
	and.b64  	%rd32, %rd31, 1;
	shl.b64 	%rd33, %rd32, %r17;
	or.b64  	%rd74, %rd33, %rd74;
	add.s64 	%rd34, %rd6, 2;
	setp.ge.s64 	%p4, %rd34, %rd18;
	@%p4 bra 	$L__BB1_11;
	add.s32 	%r20, %r15, 2;
	ld.global.nc.u64 	%rd35, [%rd7+16];
	and.b64  	%rd36, %rd35, %rd19;
	shr.u64 	%rd37, %rd36, %r14;
	and.b64  	%rd38, %rd37, 1;
	shl.b64 	%rd39, %rd38, %r20;
	or.b64  	%rd74, %rd39, %rd74;
	add.s64 	%rd40, %rd6, 3;
	setp.ge.s64 	%p5, %rd40, %rd18;
	@%p5 bra 	$L__BB1_11;
	add.s32 	%r23, %r15, 3;
	ld.global.nc.u64 	%rd41, [%rd7+24];
	and.b64  	%rd42, %rd41, %rd19;
	shr.u64 	%rd43, %rd42, %r14;
	and.b64  	%rd44, %rd43, 1;
	shl.b64 	%rd45, %rd44, %r23;
	or.b64  	%rd74, %rd45, %rd74;
	add.s64 	%rd46, %rd6, 4;
	setp.ge.s64 	%p6, %rd46, %rd18;
	@%p6 bra 	$L__BB1_11;
	add.s32 	%r26, %r15, 4;
	ld.global.nc.u64 	%rd47, [%rd7+32];
	and.b64  	%rd48, %rd47, %rd19;
	shr.u64 	%rd49, %rd48, %r14;
	and.b64  	%rd50, %rd49, 1;
	shl.b64 	%rd51, %rd50, %r26;
	or.b64  	%rd74, %rd51, %rd74;
	add.s64 	%rd52, %rd6, 5;
	setp.ge.s64 	%p7, %rd52, %rd18;
	@%p7 bra 	$L__BB1_11;
	add.s32 	%r29, %r15, 5;
	ld.global.nc.u64 	%rd53, [%rd7+40];
	and.b64  	%rd54, %rd53, %rd19;
	shr.u64 	%rd55, %rd54, %r14;
	and.b64  	%rd56, %rd55, 1;
	shl.b64 	%rd57, %rd56, %r29;
	or.b64  	%rd74, %rd57, %rd74;
	add.s64 	%rd58, %rd6, 6;
	setp.ge.s64 	%p8, %rd58, %rd18;
	@%p8 bra 	$L__BB1_11;
	add.s32 	%r32, %r15, 6;
	ld.global.nc.u64 	%rd59, [%rd7+48];
	and.b64  	%rd60, %rd59, %rd19;
	shr.u64 	%rd61, %rd60, %r14;
	and.b64  	%rd62, %rd61, 1;
	shl.b64 	%rd63, %rd62, %r32;
	or.b64  	%rd74, %rd63, %rd74;
	add.s64 	%rd64, %rd6, 7;
	setp.ge.s64 	%p9, %rd64, %rd18;
	@%p9 bra 	$L__BB1_11;
	add.s32 	%r35, %r15, 7;
	ld.global.nc.u64 	%rd65, [%rd7+56];
	and.b64  	%rd66, %rd65, %rd19;
	shr.u64 	%rd67, %rd66, %r14;
	and.b64  	%rd68, %rd67, 1;
	shl.b64 	%rd69, %rd68, %r35;
	or.b64  	%rd74, %rd69, %rd74;
	add.s32 	%r37, %r15, 8;
	setp.ne.s32 	%p10, %r37, 64;
	@%p10 bra 	$L__BB1_2;
$L__BB1_11:
	cvta.to.global.u64 	%rd70, %rd20;
	mul.wide.s32 	%rd71, %r1, 8;
	add.s64 	%rd72, %rd70, %rd71;
	st.global.u64 	[%rd72], %rd74;
$L__BB1_12:
	ret;

}
	// .globl	pack_bits_all_ballot_multi_kernel
.visible .entry pack_bits_all_ballot_multi_kernel(
	.param .u64 .ptr .align 1 pack_bits_all_ballot_multi_kernel_param_0,
	.param .u64 pack_bits_all_ballot_multi_kernel_param_1,
	.param .u32 pack_bits_all_ballot_multi_kernel_param_2,
	.param .u32 pack_bits_all_ballot_multi_kernel_param_3,
	.param .u64 pack_bits_all_ballot_multi_kernel_param_4,
	.param .u64 .ptr .align 1 pack_bits_all_ballot_multi_kernel_param_5
)
{
	.reg .pred 	%p<16>;
	.reg .b32 	%r<14>;
	.reg .b64 	%rd<32>;

	ld.param.u64 	%rd4, [pack_bits_all_ballot_multi_kernel_param_0];
	ld.param.u64 	%rd5, [pack_bits_all_ballot_multi_kernel_param_1];
	ld.param.u32 	%r7, [pack_bits_all_ballot_multi_kernel_param_2];
	ld.param.u32 	%r6, [pack_bits_all_ballot_multi_kernel_param_3];
	ld.param.u64 	%rd6, [pack_bits_all_ballot_multi_kernel_param_4];
	ld.param.u64 	%rd7, [pack_bits_all_ballot_multi_kernel_param_5];
	mov.u32 	%r1, %ctaid.y;
	setp.ge.s32 	%p5, %r1, %r7;
	@%p5 bra 	$L__BB2_8;
	mov.u32 	%r8, %ntid.x;
	shr.u32 	%r9, %r8, 5;
	mov.u32 	%r10, %tid.x;
	shr.u32 	%r11, %r10, 5;
	and.b32  	%r2, %r10, 31;
	mov.u32 	%r12, %ctaid.x;
	mad.lo.s32 	%r3, %r9, %r12, %r11;
	setp.ge.s32 	%p6, %r3, %r6;
	@%p6 bra 	$L__BB2_8;
	cvt.u64.u32 	%rd1, %r3;
	mul.wide.u32 	%rd8, %r3, 64;
	cvt.u64.u32 	%rd9, %r2;
	or.b64  	%rd2, %rd8, %rd9;
	setp.ge.s64 	%p8, %rd2, %rd5;
	cvta.to.global.u64 	%rd10, %rd4;
	shl.b64 	%rd11, %rd2, 3;
	add.s64 	%rd3, %rd10, %rd11;
	mov.pred 	%p14, 0;
	@%p8 bra 	$L__BB2_4;
	ld.global.nc.u64 	%rd12, [%rd3];
	mov.b64 	%rd13, 1;
	shl.b64 	%rd14, %rd13, %r1;
	and.b64  	%rd15, %rd14, %rd12;
	and.b64  	%rd16, %rd15, %rd6;
	setp.ne.s64 	%p14, %rd16, 0;
$L__BB2_4:
	add.s64 	%rd17, %rd2, 32;
	setp.ge.s64 	%p10, %rd17, %rd5;
	mov.pred 	%p15, 0;
	@%p10 bra 	$L__BB2_6;
	ld.global.nc.u64 	%rd18, [%rd3+256];
	mov.b64 	%rd19, 1;
	shl.b64 	%rd20, %rd19, %r1;
	and.b64  	%rd21, %rd20, %rd18;
	and.b64  	%rd22, %rd21, %rd6;
	setp.ne.s64 	%p15, %rd22, 0;
$L__BB2_6:
	mov.b32 	%r13, -1;
	vote.sync.ballot.b32 	%r4, %p14, %r13;
	vote.sync.ballot.b32 	%r5, %p15, %r13;
	setp.ne.s32 	%p13, %r2, 0;
	@%p13 bra 	$L__BB2_8;
	cvt.u64.u32 	%rd23, %r4;
	cvt.u64.u32 	%rd24, %r5;
	shl.b64 	%rd25, %rd24, 32;
	or.b64  	%rd26, %rd25, %rd23;
	mul.wide.u32 	%rd27, %r6, %r1;
	add.s64 	%rd28, %rd27, %rd1;
	cvta.to.global.u64 	%rd29, %rd7;
	shl.b64 	%rd30, %rd28, 3;
	add.s64 	%rd31, %rd29, %rd30;
	st.global.u64 	[%rd31], %rd26;
$L__BB2_8:
	ret;

}
	// .globl	popcount_weighted_keys_literal_fused_multiq_kernel
.visible .entry popcount_weighted_keys_literal_fused_multiq_kernel(
	.param .u64 .ptr .align 1 popcount_weighted_keys_literal_fused_multiq_kernel_param_0,
	.param .u64 .ptr .align 1 popcount_weighted_keys_literal_fused_multiq_kernel_param_1,
	.param .u32 popcount_weighted_keys_literal_fused_multiq_kernel_param_2,
	.param .u32 popcount_weighted_keys_literal_fused_multiq_kernel_param_3,
	.param .u64 .ptr .align 1 popcount_weighted_keys_literal_fused_multiq_kernel_param_4,
	.param .u64 .ptr .align 1 popcount_weighted_keys_literal_fused_multiq_kernel_param_5,
	.param .u32 popcount_weighted_keys_literal_fused_multiq_kernel_param_6,
	.param .u32 popcount_weighted_keys_literal_fused_multiq_kernel_param_7,
	.param .u32 popcount_weighted_keys_literal_fused_multiq_kernel_param_8,
	.param .u32 popcount_weighted_keys_literal_fused_multiq_kernel_param_9,
	.param .u32 popcount_weighted_keys_literal_fused_multiq_kernel_param_10,
	.param .u64 .ptr .align 1 popcount_weighted_keys_literal_fused_multiq_kernel_param_11,
	.param .u64 .ptr .align 1 popcount_weighted_keys_literal_fused_multiq_kernel_param_12,
	.param .f32 popcount_weighted_keys_literal_fused_multiq_kernel_param_13,
	.param .u32 popcount_weighted_keys_literal_fused_multiq_kernel_param_14,
	.param .u64 .ptr .align 1 popcount_weighted_keys_literal_fused_multiq_kernel_param_15
)
{
	.reg .pred 	%p<23>;
	.reg .b32 	%r<68>;
	.reg .b32 	%f<36>;
	.reg .b64 	%rd<66>;
	// demoted variable
	.shared .align 4 .b8 _ZZ50popcount_weighted_keys_literal_fused_multiq_kernelE8warp_buf[128];
	ld.param.u64 	%rd22, [popcount_weighted_keys_literal_fused_multiq_kernel_param_0];
	ld.param.u64 	%rd23, [popcount_weighted_keys_literal_fused_multiq_kernel_param_1];
	ld.param.u32 	%r14, [popcount_weighted_keys_literal_fused_multiq_kernel_param_2];
	ld.param.u32 	%r15, [popcount_weighted_keys_literal_fused_multiq_kernel_param_3];
	ld.param.u64 	%rd24, [popcount_weighted_keys_literal_fused_multiq_kernel_param_4];
	ld.param.u64 	%rd25, [popcount_weighted_keys_literal_fused_multiq_kernel_param_5];
	ld.param.u32 	%r16, [popcount_weighted_keys_literal_fused_multiq_kernel_param_6];
	ld.param.u32 	%r17, [popcount_weighted_keys_literal_fused_multiq_kernel_param_7];
	ld.param.u32 	%r18, [popcount_weighted_keys_literal_fused_multiq_kernel_param_8];
	ld.param.u32 	%r20, [popcount_weighted_keys_literal_fused_multiq_kernel_param_9];
	ld.param.u32 	%r21, [popcount_weighted_keys_literal_fused_multiq_kernel_param_10];
	ld.param.u64 	%rd26, [popcount_weighted_keys_literal_fused_multiq_kernel_param_11];
	ld.param.f32 	%f8, [popcount_weighted_keys_literal_fused_multiq_kernel_param_13];
	ld.param.u32 	%r19, [popcount_weighted_keys_literal_fused_multiq_kernel_param_14];
	ld.param.u64 	%rd28, [popcount_weighted_keys_literal_fused_multiq_kernel_param_15];
	mov.u32 	%r22, %ctaid.y;
	max.s32 	%r1, %r20, 1;
	max.s32 	%r2, %r21, 1;
	mul.lo.s32 	%r3, %r1, %r22;
	setp.ge.s32 	%p1, %r3, %r18;
	@%p1 bra 	$L__BB3_19;
	mov.u32 	%r24, %tid.x;
	and.b32  	%r4, %r24, 31;
	mov.u32 	%r25, %ntid.x;
	add.s32 	%r26, %r25, 31;
	shr.u32 	%r5, %r26, 5;
	cvt.s64.s32 	%rd1, %r14;
	cvt.s64.s32 	%rd2, %r15;
	cvt.s64.s32 	%rd3, %r16;
	mul.wide.s32 	%rd29, %r15, %r14;
	mul.lo.s64 	%rd4, %rd29, %rd3;
	cvt.u64.u32 	%rd5, %r24;
	mul.wide.s32 	%rd6, %r16, %r15;
	cvt.u64.u32 	%rd7, %r25;
	shr.u32 	%r27, %r24, 3;
	and.b32  	%r28, %r27, 124;
	mov.u32 	%r29, _ZZ50popcount_weighted_keys_literal_fused_multiq_kernelE8warp_buf;
	add.s32 	%r6, %r29, %r28;
	cvt.s64.s32 	%rd8, %r19;
	mov.u32 	%r30, %ctaid.x;
	mul.lo.s32 	%r7, %r2, %r30;
	cvta.to.global.u64 	%rd9, %rd28;
	mov.b32 	%r66, 0;
$L__BB3_2:
	add.s32 	%r9, %r66, %r3;
	setp.ge.s32 	%p2, %r9, %r18;
	@%p2 bra 	$L__BB3_19;
	ld.param.u64 	%rd62, [popcount_weighted_keys_literal_fused_multiq_kernel_param_12];
	cvt.u64.u32 	%rd32, %r9;
	mul.wide.u32 	%rd33, %r9, 8;
	add.s64 	%rd31, %rd62, %rd33;
	// begin inline asm
	ld.global.nc.s64 %rd30, [%rd31];
	// end inline asm
	mul.lo.s64 	%rd10, %rd32, %rd1;
	mul.lo.s64 	%rd11, %rd30, %rd8;
	mov.b32 	%r67, 0;
$L__BB3_4:
	add.s32 	%r11, %r67, %r7;
	setp.ge.s32 	%p3, %r11, %r17;
	@%p3 bra 	$L__BB3_18;
	setp.le.s64 	%p4, %rd4, %rd5;
	cvt.u64.u32 	%rd36, %r11;
	mul.wide.u32 	%rd37, %r11, 8;
	add.s64 	%rd35, %rd26, %rd37;
	// begin inline asm
	ld.global.nc.s64 %rd34, [%rd35];
	// end inline asm
	mul.lo.s64 	%rd13, %rd36, %rd3;
	mov.f32 	%f34, 0f00000000;
	mov.u64 	%rd63, %rd5;
	@%p4 bra 	$L__BB3_10;
$L__BB3_6:
	or.b64  	%rd38, %rd63, %rd6;
	and.b64  	%rd39, %rd38, -4294967296;
	setp.ne.s64 	%p5, %rd39, 0;
	@%p5 bra 	$L__BB3_8;
	cvt.u32.u64 	%r32, %rd6;
	cvt.u32.u64 	%r33, %rd63;
	div.u32 	%r34, %r33, %r32;
	mul.lo.s32 	%r35, %r34, %r32;
	sub.s32 	%r36, %r33, %r35;
	cvt.u64.u32 	%rd64, %r34;
	cvt.u64.u32 	%rd65, %r36;
	bra.uni 	$L__BB3_9;
$L__BB3_8:
	div.s64 	%rd64, %rd63, %rd6;
	mul.lo.s64 	%rd40, %rd64, %rd6;
	sub.s64 	%rd65, %rd63, %rd40;
$L__BB3_9:
	cvt.u32.u64 	%r37, %rd65;
	div.s32 	%r38, %r37, %r15;
	mul.lo.s32 	%r39, %r38, %r15;
	sub.s32 	%r40, %r37, %r39;
	cvt.s64.s32 	%rd47, %rd64;
	cvt.s64.s32 	%rd48, %r38;
	cvt.s64.s32 	%rd49, %r40;
	add.s64 	%rd50, %rd47, %rd10;
	mad.lo.s64 	%rd51, %rd50, %rd2, %rd49;
	shl.b64 	%rd52, %rd51, 3;
	add.s64 	%rd42, %rd22, %rd52;
	// begin inline asm
	ld.global.nc.u64 %rd41, [%rd42];
	// end inline asm
	add.s64 	%rd53, %rd13, %rd48;
	mad.lo.s64 	%rd54, %rd53, %rd2, %rd49;
	shl.b64 	%rd55, %rd54, 3;
	add.s64 	%rd44, %rd24, %rd55;
	// begin inline asm
	ld.global.nc.u64 %rd43, [%rd44];
	// end inline asm
	and.b64  	%rd56, %rd43, %rd41;
	popc.b64 	%r41, %rd56;
	shl.b64 	%rd57, %rd50, 2;
	add.s64 	%rd45, %rd23, %rd57;
	// begin inline asm
	ld.global.nc.f32 %f10, [%rd45];
	// end inline asm
	shl.b64 	%rd58, %rd53, 2;
	add.s64 	%rd46, %rd25, %rd58;
	// begin inline asm
	ld.global.nc.f32 %f11, [%rd46];
	// end inline asm
	cvt.rn.f32.u32 	%f12, %r41;
	mul.f32 	%f13, %f10, %f12;
	fma.rn.f32 	%f34, %f11, %f13, %f34;
	add.s64 	%rd63, %rd63, %rd7;
	setp.lt.s64 	%p6, %rd63, %rd4;
	@%p6 bra 	$L__BB3_6;
$L__BB3_10:
	setp.ne.s32 	%p7, %r4, 0;
	mov.b32 	%r42, %f34;
	shfl.sync.down.b32	%r43|%p8, %r42, 16, 31, -1;
	mov.b32 	%f14, %r43;
	add.f32 	%f15, %f34, %f14;
	mov.b32 	%r44, %f15;
	shfl.sync.down.b32	%r45|%p9, %r44, 8, 31, -1;
	mov.b32 	%f16, %r45;
	add.f32 	%f17, %f15, %f16;
	mov.b32 	%r46, %f17;
	shfl.sync.down.b32	%r47|%p10, %r46, 4, 31, -1;
	mov.b32 	%f18, %r47;
	add.f32 	%f19, %f17, %f18;
	mov.b32 	%r48, %f19;
	shfl.sync.down.b32	%r49|%p11, %r48, 2, 31, -1;
	mov.b32 	%f20, %r49;
	add.f32 	%f21, %f19, %f20;
	mov.b32 	%r50, %f21;
	shfl.sync.down.b32	%r51|%p12, %r50, 1, 31, -1;
	mov.b32 	%f22, %r51;
	add.f32 	%f4, %f21, %f22;
	@%p7 bra 	$L__BB3_12;
	st.shared.f32 	[%r6], %f4;
$L__BB3_12:
	cvt.u32.u64 	%r52, %rd5;
	setp.gt.u32 	%p13, %r52, 31;
	bar.sync 	0;
	@%p13 bra 	$L__BB3_17;
	setp.ge.u32 	%p14, %r4, %r5;
	mov.f32 	%f35, 0f00000000;
	@%p14 bra 	$L__BB3_15;
	shl.b32 	%r53, %r4, 2;
	mov.u32 	%r54, _ZZ50popcount_weighted_keys_literal_fused_multiq_kernelE8warp_buf;
	add.s32 	%r55, %r54, %r53;
	ld.shared.f32 	%f35, [%r55];
$L__BB3_15:
	mov.b32 	%r56, %f35;
	shfl.sync.down.b32	%r57|%p16, %r56, 16, 31, -1;
	mov.b32 	%f24, %r57;
	add.f32 	%f25, %f35, %f24;
	mov.b32 	%r58, %f25;
	shfl.sync.down.b32	%r59|%p17, %r58, 8, 31, -1;
	mov.b32 	%f26, %r59;
	add.f32 	%f27, %f25, %f26;
	mov.b32 	%r60, %f27;
	shfl.sync.down.b32	%r61|%p18, %r60, 4, 31, -1;
	mov.b32 	%f28, %r61;
	add.f32 	%f29, %f27, %f28;
	mov.b32 	%r62, %f29;
	shfl.sync.down.b32	%r63|%p19, %r62, 2, 31, -1;
	mov.b32 	%f30, %r63;
	add.f32 	%f31, %f29, %f30;
	mov.b32 	%r64, %f31;
	shfl.sync.down.b32	%r65|%p20, %r64, 1, 31, -1;
	mov.b32 	%f32, %r65;
	add.f32 	%f7, %f31, %f32;
	@%p7 bra 	$L__BB3_17;
	mul.f32 	%f33, %f8, %f7;
	add.s64 	%rd59, %rd34, %rd11;
	shl.b64 	%rd60, %rd59, 2;
	add.s64 	%rd61, %rd9, %rd60;
	st.global.f32 	[%rd61], %f33;
$L__BB3_17:
	bar.sync 	0;
	add.s32 	%r67, %r67, 1;
	setp.ne.s32 	%p21, %r67, %r2;
	@%p21 bra 	$L__BB3_4;
$L__BB3_18:
	add.s32 	%r66, %r66, 1;
	setp.ne.s32 	%p22, %r66, %r1;
	@%p22 bra 	$L__BB3_2;
$L__BB3_19:
	ret;

}
	// .globl	slice_popcount_sum_kernel
.visible .entry slice_popcount_sum_kernel(
	.param .u64 .ptr .align 1 slice_popcount_sum_kernel_param_0,
	.param .u32 slice_popcount_sum_kernel_param_1,
	.param .u32 slice_popcount_sum_kernel_param_2,
	.param .u64 .ptr .align 1 slice_popcount_sum_kernel_param_3
)
{
	.reg .pred 	%p<27>;
	.reg .b32 	%r<59>;
	.reg .b64 	%rd<47>;
	// demoted variable
	.shared .align 8 .b8 _ZZ25slice_popcount_sum_kernelE4smem[256];
	ld.param.u64 	%rd10, [slice_popcount_sum_kernel_param_0];
	ld.param.u32 	%r7, [slice_popcount_sum_kernel_param_1];
	ld.param.u32 	%r6, [slice_popcount_sum_kernel_param_2];
	ld.param.u64 	%rd11, [slice_popcount_sum_kernel_param_3];
	mov.u32 	%r1, %ctaid.x;
	setp.ge.s32 	%p1, %r1, %r7;
	@%p1 bra 	$L__BB4_10;
	mov.u32 	%r2, %tid.x;
	setp.ge.s32 	%p2, %r2, %r6;
	mov.b64 	%rd45, 0;
	@%p2 bra 	$L__BB4_4;
	mul.wide.u32 	%rd1, %r6, %r1;
	mov.u32 	%r3, %ntid.x;
	cvta.to.global.u64 	%rd2, %rd10;
	mov.b64 	%rd45, 0;
	mov.u32 	%r58, %r2;
$L__BB4_3:
	cvt.s64.s32 	%rd14, %r58;
	add.s64 	%rd15, %rd1, %rd14;
	shl.b64 	%rd16, %rd15, 3;
	add.s64 	%rd17, %rd2, %rd16;
	ld.global.nc.u64 	%rd18, [%rd17];
	popc.b64 	%r8, %rd18;
	cvt.u64.u32 	%rd19, %r8;
	add.s64 	%rd45, %rd19, %rd45;
	add.s32 	%r58, %r58, %r3;
	setp.lt.s32 	%p3, %r58, %r6;
	@%p3 bra 	$L__BB4_3;
$L__BB4_4:
	// begin inline asm
	mov.b64 {%r9,%r10}, %rd45;
	// end inline asm
	shfl.sync.down.b32	%r12|%p4, %r10, 16, 31, -1;
	shfl.sync.down.b32	%r11|%p5, %r9, 16, 31, -1;
	// begin inline asm
	mov.b64 %rd21, {%r11,%r12};
	// end inline asm
	add.s64 	%rd22, %rd21, %rd45;
	// begin inline asm
	mov.b64 {%r13,%r14}, %rd22;
	// end inline asm
	shfl.sync.down.b32	%r16|%p6, %r14, 8, 31, -1;
	shfl.sync.down.b32	%r15|%p7, %r13, 8, 31, -1;
	// begin inline asm
	mov.b64 %rd23, {%r15,%r16};
	// end inline asm
	add.s64 	%rd24, %rd23, %rd22;
	// begin inline asm
	mov.b64 {%r17,%r18}, %rd24;
	// end inline asm
	shfl.sync.down.b32	%r20|%p8, %r18, 4, 31, -1;
	shfl.sync.down.b32	%r19|%p9, %r17, 4, 31, -1;
	// begin inline asm
	mov.b64 %rd25, {%r19,%r20};
	// end inline asm
	add.s64 	%rd26, %rd25, %rd24;
	// begin inline asm
	mov.b64 {%r21,%r22}, %rd26;
	// end inline asm
	shfl.sync.down.b32	%r24|%p10, %r22, 2, 31, -1;
	shfl.sync.down.b32	%r23|%p11, %r21, 2, 31, -1;
	// begin inline asm
	mov.b64 %rd27, {%r23,%r24};
	// end inline asm
	add.s64 	%rd28, %rd27, %rd26;
	// begin inline asm
	mov.b64 {%r25,%r26}, %rd28;
	// end inline asm
	shfl.sync.down.b32	%r28|%p12, %r26, 1, 31, -1;
	shfl.sync.down.b32	%r27|%p13, %r25, 1, 31, -1;
	// begin inline asm
	mov.b64 %rd29, {%r27,%r28};
	// end inline asm
	add.s64 	%rd6, %rd29, %rd28;
	and.b32  	%r29, %r2, 31;
	setp.ne.s32 	%p14, %r29, 0;
	@%p14 bra 	$L__BB4_6;
	shr.u32 	%r30, %r2, 2;
	mov.u32 	%r31, _ZZ25slice_popcount_sum_kernelE4smem;
	add.s32 	%r32, %r31, %r30;
	st.shared.u64 	[%r32], %rd6;
$L__BB4_6:
	bar.sync 	0;
	mov.u32 	%r33, %ntid.x;
	shr.u32 	%r34, %r33, 5;
	setp.ge.u32 	%p15, %r2, %r34;
	mov.b64 	%rd46, 0;
	@%p15 bra 	$L__BB4_8;
	shl.b32 	%r35, %r2, 3;
	mov.u32 	%r36, _ZZ25slice_popcount_sum_kernelE4smem;
	add.s32 	%r37, %r36, %r35;
	ld.shared.u64 	%rd46, [%r37];
$L__BB4_8:
	// begin inline asm
	mov.b64 {%r38,%r39}, %rd46;
	// end inline asm
	shfl.sync.down.b32	%r41|%p16, %r39, 16, 31, -1;
	shfl.sync.down.b32	%r40|%p17, %r38, 16, 31, -1;
	// begin inline asm
	mov.b64 %rd32, {%r40,%r41};
	// end inline asm
	add.s64 	%rd33, %rd32, %rd46;
	// begin inline asm
	mov.b64 {%r42,%r43}, %rd33;
	// end inline asm
	shfl.sync.down.b32	%r45|%p18, %r43, 8, 31, -1;
	shfl.sync.down.b32	%r44|%p19, %r42, 8, 31, -1;
	// begin inline asm
	mov.b64 %rd34, {%r44,%r45};
	// end inline asm
	add.s64 	%rd35, %rd34, %rd33;
	// begin inline asm
	mov.b64 {%r46,%r47}, %rd35;
	// end inline asm
	shfl.sync.down.b32	%r49|%p20, %r47, 4, 31, -1;
	shfl.sync.down.b32	%r48|%p21, %r46, 4, 31, -1;
	// begin inline asm
	mov.b64 %rd36, {%r48,%r49};
	// end inline asm
	add.s64 	%rd37, %rd36, %rd35;
	// begin inline asm
	mov.b64 {%r50,%r51}, %rd37;
	// end inline asm
	shfl.sync.down.b32	%r53|%p22, %r51, 2, 31, -1;
	shfl.sync.down.b32	%r52|%p23, %r50, 2, 31, -1;
	// begin inline asm
	mov.b64 %rd38, {%r52,%r53};
	// end inline asm
	add.s64 	%rd39, %rd38, %rd37;
	// begin inline asm
	mov.b64 {%r54,%r55}, %rd39;
	// end inline asm
	shfl.sync.down.b32	%r57|%p24, %r55, 1, 31, -1;
	shfl.sync.down.b32	%r56|%p25, %r54, 1, 31, -1;
	// begin inline asm
	mov.b64 %rd40, {%r56,%r57};
	// end inline asm
	add.s64 	%rd9, %rd40, %rd39;
	setp.ne.s32 	%p26, %r2, 0;
	@%p26 bra 	$L__BB4_10;
	cvta.to.global.u64 	%rd41, %rd11;
	mul.wide.u32 	%rd42, %r1, 8;
	add.s64 	%rd43, %rd41, %rd42;
	st.global.u64 	[%rd43], %rd9;
$L__BB4_10:
	ret;

}
	// .globl	compress_flags_from_density_kernel
.visible .entry compress_flags_from_density_kernel(
	.param .u64 .ptr .align 1 compress_flags_from_density_kernel_param_0,
	.param .u32 compress_flags_from_density_kernel_param_1,
	.param .u32 compress_flags_from_density_kernel_param_2,
	.param .f64 compress_flags_from_density_kernel_param_3,
	.param .u64 .ptr .align 1 compress_flags_from_density_kernel_param_4
)
{
	.reg .pred 	%p<24>;
	.reg .b32 	%r<32>;
	.reg .b64 	%rd<10>;
	.reg .b64 	%fd<39>;

	ld.param.u64 	%rd1, [compress_flags_from_density_kernel_param_0];
	ld.param.u32 	%r7, [compress_flags_from_density_kernel_param_1];
	ld.param.u32 	%r6, [compress_flags_from_density_kernel_param_2];
	ld.param.f64 	%fd15, [compress_flags_from_density_kernel_param_3];
	ld.param.u64 	%rd2, [compress_flags_from_density_kernel_param_4];
	mov.u32 	%r8, %ctaid.x;
	mov.u32 	%r9, %ntid.x;
	mov.u32 	%r10, %tid.x;
	mad.lo.s32 	%r1, %r8, %r9, %r10;
	setp.ge.s32 	%p1, %r1, %r7;
	@%p1 bra 	$L__BB5_10;
	cvt.rn.f64.s32 	%fd17, %r6;
	mul.f64 	%fd1, %fd17, 0d4050000000000000;
	setp.leu.f64 	%p2, %fd1, 0d0000000000000000;
	mov.f64 	%fd35, 0d0000000000000000;
	@%p2 bra 	$L__BB5_3;
	cvta.to.global.u64 	%rd3, %rd1;
	mul.wide.s32 	%rd4, %r1, 8;
	add.s64 	%rd5, %rd3, %rd4;
	ld.global.nc.u64 	%rd6, [%rd5];
	cvt.rn.f64.u64 	%fd18, %rd6;
	div.rn.f64 	%fd35, %fd18, %fd1;
$L__BB5_3:
	setp.gt.f64 	%p3, %fd35, 0d3FF0000000000000;
	selp.f64 	%fd4, 0d3FF0000000000000, %fd35, %p3;
	mov.f64 	%fd19, 0d3FF0000000000000;
	sub.f64 	%fd5, %fd19, %fd4;
	{
	.reg .b32 %temp; 
	mov.b64 	{%temp, %r2}, %fd5;
	}
	mov.f64 	%fd20, 0d4060000000000000;
	{
	.reg .b32 %temp; 
	mov.b64 	{%temp, %r11}, %fd20;
	}
	and.b32  	%r4, %r11, 2146435072;
	setp.eq.s32 	%p4, %r4, 1071644672;
	abs.f64 	%fd6, %fd5;
	{ // callseq 0, 0
	.param .b64 param0;
	st.param.f64 	[param0], %fd6;
	.param .b64 retval0;
	call.uni (retval0), 
	__internal_accurate_pow, 
	(
	param0
	);
	ld.param.f64 	%fd21, [retval0];
	} // callseq 0
	setp.lt.s32 	%p5, %r2, 0;
	neg.f64 	%fd23, %fd21;
	selp.f64 	%fd24, %fd23, %fd21, %p4;
	selp.f64 	%fd37, %fd24, %fd21, %p5;
	setp.neu.f64 	%p6, %fd5, 0d0000000000000000;
	@%p6 bra 	$L__BB5_5;
	setp.eq.s32 	%p7, %r4, 1071644672;
	selp.b32 	%r12, %r2, 0, %p7;
	setp.lt.s32 	%p8, %r11, 0;
	or.b32  	%r13, %r12, 2146435072;
	selp.b32 	%r14, %r13, %r12, %p8;
	mov.b32 	%r15, 0;
	mov.b64 	%fd37, {%r15, %r14};
$L__BB5_5:
	add.f64 	%fd25, %fd5, 0d4060000000000000;
	{
	.reg .b32 %temp; 
	mov.b64 	{%temp, %r16}, %fd25;
	}
	and.b32  	%r17, %r16, 2146435072;
	setp.ne.s32 	%p9, %r17, 2146435072;
	setp.neu.f64 	%p10, %fd6, 0d7FF0000000000000;
	or.pred  	%p11, %p10, %p9;
	@%p11 bra 	$L__BB5_7;
	setp.lt.s32 	%p12, %r2, 0;
	setp.eq.s32 	%p13, %r4, 1071644672;
	setp.lt.s32 	%p14, %r11, 0;
	selp.b32 	%r19, 0, 2146435072, %p14;
	and.b32  	%r20, %r11, 2147483647;
	setp.ne.s32 	%p15, %r20, 1071644672;
	or.b32  	%r21, %r19, -2147483648;
	selp.b32 	%r22, %r21, %r19, %p15;
	selp.b32 	%r23, %r22, %r19, %p13;
	selp.b32 	%r24, %r23, %r19, %p12;
	mov.b32 	%r25, 0;
	mov.b64 	%fd37, {%r25, %r24};
$L__BB5_7:
	setp.eq.s32 	%p16, %r4, 1071644672;
	{
	.reg .b32 %temp; 
	mov.b64 	{%temp, %r5}, %fd4;
	}
	{ // callseq 1, 0
	.param .b64 param0;
	st.param.f64 	[param0], %fd4;
	.param .b64 retval0;
	call.uni (retval0), 
	__internal_accurate_pow, 
	(
	param0
	);
	ld.param.f64 	%fd26, [retval0];
	} // callseq 1
	setp.lt.s32 	%p17, %r5, 0;
	neg.f64 	%fd28, %fd26;
	selp.f64 	%fd29, %fd28, %fd26, %p16;
	selp.f64 	%fd38, %fd29, %fd26, %p17;
	setp.neu.f64 	%p18, %fd4, 0d0000000000000000;
	@%p18 bra 	$L__BB5_9;
	setp.eq.s32 	%p19, %r4, 1071644672;
	selp.b32 	%r27, %r5, 0, %p19;
	setp.lt.s32 	%p20, %r11, 0;
	or.b32  	%r28, %r27, 2146435072;
	selp.b32 	%r29, %r28, %r27, %p20;
	mov.b32 	%r30, 0;
	mov.b64 	%fd38, {%r30, %r29};
$L__BB5_9:
	setp.eq.f64 	%p21, %fd5, 0d3FF0000000000000;
	setp.eq.f64 	%p22, %fd4, 0d3FF0000000000000;
	selp.f64 	%fd30, 0d3FF0000000000000, %fd38, %p22;
	mov.f64 	%fd31, 0d3FF0000000000000;
	sub.f64 	%fd32, %fd31, %fd37;
	selp.f64 	%fd33, 0d0000000000000000, %fd32, %p21;
	sub.f64 	%fd34, %fd33, %fd30;
	setp.le.f64 	%p23, %fd34, %fd15;
	selp.u32 	%r31, 1, 0, %p23;
	cvta.to.global.u64 	%rd7, %rd2;
	mul.wide.s32 	%rd8, %r1, 4;
	add.s64 	%rd9, %rd7, %rd8;
	st.global.u32 	[%rd9], %r31;
$L__BB5_10:
	ret;

}
	// .globl	ewah_size_kernel
.visible .entry ewah_size_kernel(
	.param .u64 .ptr .align 1 ewah_size_kernel_param_0,
	.param .u32 ewah_size_kernel_param_1,
	.param .u32 ewah_size_kernel_param_2,
	.param .u64 .ptr .align 1 ewah_size_kernel_param_3,
	.param .u64 .ptr .align 1 ewah_size_kernel_param_4
)
{
	.reg .pred 	%p<16>;
	.reg .b32 	%r<27>;
	.reg .b64 	%rd<39>;

	ld.param.u64 	%rd12, [ewah_size_kernel_param_0];
	ld.param.u32 	%r15, [ewah_size_kernel_param_1];
	ld.param.u32 	%r14, [ewah_size_kernel_param_2];
	ld.param.u64 	%rd13, [ewah_size_kernel_param_3];
	ld.param.u64 	%rd14, [ewah_size_kernel_param_4];
	mov.u32 	%r1, %ctaid.x;
	setp.ge.s32 	%p1, %r1, %r15;
	mov.u32 	%r16, %tid.x;
	setp.ne.s32 	%p2, %r16, 0;
	or.pred  	%p3, %p2, %p1;
	@%p3 bra 	$L__BB6_17;
	cvta.to.global.u64 	%rd1, %rd13;
	cvta.to.global.u64 	%rd2, %rd12;
	cvt.u64.u32 	%rd3, %r1;
	setp.lt.s32 	%p4, %r14, 1;
	mov.b64 	%rd38, 0;
	@%p4 bra 	$L__BB6_16;
	cvt.s64.s32 	%rd17, %r14;
	mul.lo.s64 	%rd18, %rd17, %rd3;
	shl.b64 	%rd19, %rd18, 3;
	add.s64 	%rd4, %rd2, %rd19;
	shl.b64 	%rd20, %rd3, 2;
	add.s64 	%rd21, %rd1, %rd20;
	ld.global.nc.u32 	%r2, [%rd21];
	mov.b64 	%rd38, 0;
	mov.b32 	%r22, 0;
$L__BB6_3:
	setp.eq.s32 	%p5, %r2, 0;
	@%p5 bra 	$L__BB6_9;
	mul.wide.s32 	%rd22, %r22, 8;
	add.s64 	%rd23, %rd4, %rd22;
	ld.global.nc.u64 	%rd6, [%rd23];
	add.s64 	%rd24, %rd6, 1;
	setp.gt.u64 	%p6, %rd24, 1;
	@%p6 bra 	$L__BB6_9;
	setp.ge.s32 	%p7, %r22, %r14;
	@%p7 bra 	$L__BB6_9;
	setp.eq.s64 	%p8, %rd6, -1;
	selp.s64 	%rd7, -1, 0, %p8;
	mov.u32 	%r21, %r22;
$L__BB6_7:
	mul.wide.s32 	%rd25, %r21, 8;
	add.s64 	%rd26, %rd4, %rd25;
	ld.global.nc.u64 	%rd27, [%rd26];
	setp.ne.s64 	%p9, %rd27, %rd7;
	mov.u32 	%r22, %r21;
	@%p9 bra 	$L__BB6_9;
	add.s32 	%r21, %r21, 1;
	setp.ne.s32 	%p10, %r21, %r14;
	mov.u32 	%r22, %r14;
	@%p10 bra 	$L__BB6_7;
$L__BB6_9:
	setp.le.s32 	%p11, %r14, %r22;
	mov.b64 	%rd37, 1;
	@%p11 bra 	$L__BB6_15;
	sub.s32 	%r7, %r14, %r22;
	mov.b32 	%r23, 0;
$L__BB6_11:
	setp.eq.s32 	%p12, %r2, 0;
	add.s32 	%r24, %r23, %r22;
	@%p12 bra 	$L__BB6_13;
	mul.wide.s32 	%rd29, %r24, 8;
	add.s64 	%rd30, %rd4, %rd29;
	ld.global.nc.u64 	%rd31, [%rd30];
	add.s64 	%rd32, %rd31, 1;
	setp.lt.u64 	%p13, %rd32, 2;
	mov.u32 	%r25, %r23;
	@%p13 bra 	$L__BB6_14;
$L__BB6_13:
	add.s32 	%r23, %r23, 1;
	setp.ne.s32 	%p14, %r23, %r7;
	mov.u32 	%r24, %r14;
	mov.u32 	%r25, %r7;
	@%p14 bra 	$L__BB6_11;
$L__BB6_14:
	add.s32 	%r19, %r25, 1;
	cvt.u64.u32 	%rd37, %r19;
	mov.u32 	%r22, %r24;
$L__BB6_15:
	add.s64 	%rd38, %rd38, %rd37;
	setp.lt.s32 	%p15, %r22, %r14;
	@%p15 bra 	$L__BB6_3;
$L__BB6_16:
	cvta.to.global.u64 	%rd33, %rd14;
	shl.b64 	%rd34, %rd3, 3;
	add.s64 	%rd35, %rd33, %rd34;
	st.global.u64 	[%rd35], %rd38;
$L__BB6_17:
	ret;

}
	// .globl	ewah_emit_kernel
.visible .entry ewah_emit_kernel(
	.param .u64 .ptr .align 1 ewah_emit_kernel_param_0,
	.param .u32 ewah_emit_kernel_param_1,
	.param .u32 ewah_emit_kernel_param_2,
	.param .u64 .ptr .align 1 ewah_emit_kernel_param_3,
	.param .u64 .ptr .align 1 ewah_emit_kernel_param_4,
	.param .u64 .ptr .align 1 ewah_emit_kernel_param_5,
	.param .u64 .ptr .align 1 ewah_emit_kernel_param_6
)
{
	.reg .pred 	%p<23>;
	.reg .b32 	%r<41>;
	.reg .b64 	%rd<88>;

	ld.param.u64 	%rd30, [ewah_emit_kernel_param_0];
	ld.param.u32 	%r23, [ewah_emit_kernel_param_1];
	ld.param.u32 	%r22, [ewah_emit_kernel_param_2];
	ld.param.u64 	%rd31, [ewah_emit_kernel_param_3];
	ld.param.u64 	%rd32, [ewah_emit_kernel_param_4];
	ld.param.u64 	%rd34, [ewah_emit_kernel_param_5];
	ld.param.u64 	%rd33, [ewah_emit_kernel_param_6];
	cvta.to.global.u64 	%rd1, %rd34;
	mov.u32 	%r1, %ctaid.x;
	setp.ge.s32 	%p1, %r1, %r23;
	mov.u32 	%r24, %tid.x;
	setp.ne.s32 	%p2, %r24, 0;
	or.pred  	%p3, %p2, %p1;
	@%p3 bra 	$L__BB7_25;
	cvta.to.global.u64 	%rd35, %rd32;
	cvta.to.global.u64 	%rd2, %rd31;
	cvt.u64.u32 	%rd3, %r1;
	mul.wide.u32 	%rd36, %r1, 8;
	add.s64 	%rd37, %rd35, %rd36;
	ld.global.nc.u64 	%rd4, [%rd37];
	setp.lt.s32 	%p4, %r22, 1;
	mov.u64 	%rd81, %rd4;
	@%p4 bra 	$L__BB7_24;
	cvta.to.global.u64 	%rd38, %rd30;
	cvt.s64.s32 	%rd39, %r22;
	mul.lo.s64 	%rd40, %rd39, %rd3;
	shl.b64 	%rd41, %rd40, 3;
	add.s64 	%rd5, %rd41, %rd38;
	shl.b64 	%rd42, %rd3, 2;
	add.s64 	%rd43, %rd2, %rd42;
	ld.global.nc.u32 	%r2, [%rd43];
	add.s64 	%rd6, %rd5, 16;
	add.s64 	%rd7, %rd1, 32;
	mov.b32 	%r32, 0;
	mov.u64 	%rd81, %rd4;
	bra.uni 	$L__BB7_8;
$L__BB7_3:
	setp.eq.s32 	%p19, %r15, 0;
	mov.u64 	%rd81, %rd86;
	@%p19 bra 	$L__BB7_7;
	add.s32 	%r30, %r31, %r35;
	mul.wide.s32 	%rd70, %r30, 8;
	add.s64 	%rd10, %rd5, %rd70;
	ld.global.nc.u64 	%rd71, [%rd10];
	shl.b64 	%rd72, %rd86, 3;
	add.s64 	%rd11, %rd1, %rd72;
	st.global.u64 	[%rd11], %rd71;
	add.s64 	%rd81, %rd86, 1;
	setp.eq.s32 	%p20, %r15, 1;
	@%p20 bra 	$L__BB7_7;
	ld.global.nc.u64 	%rd73, [%rd10+8];
	st.global.u64 	[%rd11+8], %rd73;
	add.s64 	%rd81, %rd86, 2;
	setp.eq.s32 	%p21, %r15, 2;
	@%p21 bra 	$L__BB7_7;
	ld.global.nc.u64 	%rd74, [%rd10+16];
	st.global.u64 	[%rd11+16], %rd74;
	add.s64 	%rd81, %rd86, 3;
$L__BB7_7:
	setp.ge.s32 	%p22, %r32, %r22;
	@%p22 bra 	$L__BB7_24;
$L__BB7_8:
	setp.eq.s32 	%p5, %r2, 0;
	mov.b64 	%rd83, 0;
	mov.u32 	%r35, %r32;
	mov.u64 	%rd84, %rd83;
	@%p5 bra 	$L__BB7_15;
	mul.wide.s32 	%rd46, %r32, 8;
	add.s64 	%rd47, %rd5, %rd46;
	ld.global.nc.u64 	%rd17, [%rd47];
	add.s64 	%rd48, %rd17, 1;
	setp.gt.u64 	%p6, %rd48, 1;
	@%p6 bra 	$L__BB7_15;
	setp.ge.s32 	%p7, %r32, %r22;
	mov.u32 	%r35, %r32;
	@%p7 bra 	$L__BB7_14;
	setp.eq.s64 	%p8, %rd17, -1;
	selp.s64 	%rd18, -1, 0, %p8;
	mov.u32 	%r33, %r32;
$L__BB7_12:
	mul.wide.s32 	%rd49, %r33, 8;
	add.s64 	%rd50, %rd5, %rd49;
	ld.global.nc.u64 	%rd51, [%rd50];
	setp.ne.s64 	%p9, %rd51, %rd18;
	mov.u32 	%r35, %r33;
	@%p9 bra 	$L__BB7_14;
	add.s32 	%r33, %r33, 1;
	setp.ne.s32 	%p10, %r33, %r22;
	mov.u32 	%r35, %r22;
	@%p10 bra 	$L__BB7_12;
$L__BB7_14:
	setp.eq.s64 	%p11, %rd17, -1;
	sub.s32 	%r26, %r35, %r32;
	selp.u64 	%rd84, 1, 0, %p11;
	mul.wide.u32 	%rd83, %r26, 2;
$L__BB7_15:
	setp.le.s32 	%p12, %r22, %r35;
	mov.b32 	%r38, 0;
	mov.u32 	%r32, %r35;
	@%p12 bra 	$L__BB7_20;
	sub.s32 	%r9, %r22, %r35;
	mov.b32 	%r36, 0;
$L__BB7_17:
	setp.eq.s32 	%p13, %r2, 0;
	add.s32 	%r32, %r36, %r35;
	@%p13 bra 	$L__BB7_19;
	mul.wide.s32 	%rd52, %r32, 8;
	add.s64 	%rd53, %rd5, %rd52;
	ld.global.nc.u64 	%rd54, [%rd53];
	add.s64 	%rd55, %rd54, 1;
	setp.lt.u64 	%p14, %rd55, 2;
	mov.u32 	%r38, %r36;
	@%p14 bra 	$L__BB7_20;
$L__BB7_19:
	add.s32 	%r36, %r36, 1;
	setp.ne.s32 	%p15, %r36, %r9;
	mov.u32 	%r32, %r22;
	mov.u32 	%r38, %r9;
	@%p15 bra 	$L__BB7_17;
$L__BB7_20:
	or.b64  	%rd56, %rd84, %rd83;
	cvt.u64.u32 	%rd57, %r38;
	shl.b64 	%rd58, %rd57, 33;
	or.b64  	%rd59, %rd56, %rd58;
	shl.b64 	%rd60, %rd81, 3;
	add.s64 	%rd61, %rd1, %rd60;
	st.global.u64 	[%rd61], %rd59;
	add.s64 	%rd81, %rd81, 1;
	setp.eq.s32 	%p16, %r38, 0;
	@%p16 bra 	$L__BB7_7;
	and.b32  	%r15, %r38, 3;
	setp.lt.u32 	%p17, %r38, 4;
	mov.b32 	%r31, 0;
	mov.u64 	%rd86, %rd81;
	@%p17 bra 	$L__BB7_3;
	and.b32  	%r31, %r38, -4;
	neg.s32 	%r39, %r31;
	add.s64 	%rd85, %rd7, %rd60;
	mov.u32 	%r40, %r35;
	mov.u64 	%rd86, %rd81;
$L__BB7_23:
	mul.wide.s32 	%rd64, %r40, 8;
	add.s64 	%rd65, %rd6, %rd64;
	ld.global.nc.u64 	%rd66, [%rd65+-16];
	st.global.u64 	[%rd85+-24], %rd66;
	ld.global.nc.u64 	%rd67, [%rd65+-8];
	st.global.u64 	[%rd85+-16], %rd67;
	ld.global.nc.u64 	%rd68, [%rd65];
	st.global.u64 	[%rd85+-8], %rd68;
	ld.global.nc.u64 	%rd69, [%rd65+8];
	st.global.u64 	[%rd85], %rd69;
	add.s64 	%rd86, %rd86, 4;
	add.s32 	%r40, %r40, 4;
	add.s32 	%r39, %r39, 4;
	add.s64 	%rd85, %rd85, 32;
	setp.eq.s32 	%p18, %r39, 0;
	@%p18 bra 	$L__BB7_3;
	bra.uni 	$L__BB7_23;
$L__BB7_24:
	sub.s64 	%rd75, %rd81, %rd4;
	cvta.to.global.u64 	%rd76, %rd33;
	shl.b64 	%rd77, %rd3, 2;
	add.s64 	%rd78, %rd76, %rd77;
	st.global.u32 	[%rd78], %rd75;
$L__BB7_25:
	ret;

}
.func  (.param .b64 func_retval0) __internal_accurate_pow(
	.param .b64 __internal_accurate_pow_param_0
)
{
	.reg .pred 	%p<8>;
	.reg .b32 	%r<49>;
	.reg .b32 	%f<3>;
	.reg .b64 	%fd<109>;

	ld.param.f64 	%fd10, [__internal_accurate_pow_param_0];
	{
	.reg .b32 %temp; 
	mov.b64 	{%temp, %r46}, %fd10;
	}
	{
	.reg .b32 %temp; 
	mov.b64 	{%r45, %temp}, %fd10;
	}
	shr.u32 	%r47, %r46, 20;
	setp.gt.u32 	%p1, %r46, 1048575;
	@%p1 bra 	$L__BB8_2;
	mul.f64 	%fd11, %fd10, 0d4350000000000000;
	{
	.reg .b32 %temp; 
	mov.b64 	{%temp, %r46}, %fd11;
	}
	{
	.reg .b32 %temp; 
	mov.b64 	{%r45, %temp}, %fd11;
	}
	shr.u32 	%r16, %r46, 20;
	add.s32 	%r47, %r16, -54;
$L__BB8_2:
	add.s32 	%r48, %r47, -1023;
	and.b32  	%r17, %r46, -2146435073;
	or.b32  	%r18, %r17, 1072693248;
	mov.b64 	%fd107, {%r45, %r18};
	setp.lt.u32 	%p2, %r18, 1073127583;
	@%p2 bra 	$L__BB8_4;
	{
	.reg .b32 %temp; 
	mov.b64 	{%r19, %temp}, %fd107;
	}
	{
	.reg .b32 %temp; 
	mov.b64 	{%temp, %r20}, %fd107;
	}
	add.s32 	%r21, %r20, -1048576;
	mov.b64 	%fd107, {%r19, %r21};
	add.s32 	%r48, %r47, -1022;
$L__BB8_4:
	add.f64 	%fd12, %fd107, 0dBFF0000000000000;
	add.f64 	%fd13, %fd107, 0d3FF0000000000000;
	rcp.approx.ftz.f64 	%fd14, %fd13;
	neg.f64 	%fd15, %fd13;
	fma.rn.f64 	%fd16, %fd15, %fd14, 0d3FF0000000000000;
	fma.rn.f64 	%fd17, %fd16, %fd16, %fd16;
	fma.rn.f64 	%fd18, %fd17, %fd14, %fd14;
	mul.f64 	%fd19, %fd12, %fd18;
	fma.rn.f64 	%fd20, %fd12, %fd18, %fd19;
	mul.f64 	%fd21, %fd20, %fd20;
	fma.rn.f64 	%fd22, %fd21, 0d3EB0F5FF7D2CAFE2, 0d3ED0F5D241AD3B5A;
	fma.rn.f64 	%fd23, %fd22, %fd21, 0d3EF3B20A75488A3F;
	fma.rn.f64 	%fd24, %fd23, %fd21, 0d3F1745CDE4FAECD5;
	fma.rn.f64 	%fd25, %fd24, %fd21, 0d3F3C71C7258A578B;
	fma.rn.f64 	%fd26, %fd25, %fd21, 0d3F6249249242B910;
	fma.rn.f64 	%fd27, %fd26, %fd21, 0d3F89999999999DFB;
	sub.f64 	%fd28, %fd12, %fd20;
	add.f64 	%fd29, %fd28, %fd28;
	neg.f64 	%fd30, %fd20;
	fma.rn.f64 	%fd31, %fd30, %fd12, %fd29;
	mul.f64 	%fd32, %fd18, %fd31;
	fma.rn.f64 	%fd33, %fd21, %fd27, 0d3FB5555555555555;
	mov.f64 	%fd34, 0d3FB5555555555555;
	sub.f64 	%fd35, %fd34, %fd33;
	fma.rn.f64 	%fd36, %fd21, %fd27, %fd35;
	add.f64 	%fd37, %fd36, 0dBC46A4CB00B9E7B0;
	add.f64 	%fd38, %fd33, %fd37;
	sub.f64 	%fd39, %fd33, %fd38;
	add.f64 	%fd40, %fd37, %fd39;
	mul.rn.f64 	%fd41, %fd20, %fd20;
	neg.f64 	%fd42, %fd41;
	fma.rn.f64 	%fd43, %fd20, %fd20, %fd42;
	{
	.reg .b32 %temp; 
	mov.b64 	{%r22, %temp}, %fd32;
	}
	{
	.reg .b32 %temp; 
	mov.b64 	{%temp, %r23}, %fd32;
	}
	add.s32 	%r24, %r23, 1048576;
	mov.b64 	%fd44, {%r22, %r24};
	fma.rn.f64 	%fd45, %fd20, %fd44, %fd43;
	mul.rn.f64 	%fd46, %fd41, %fd20;
	neg.f64 	%fd47, %fd46;
	fma.rn.f64 	%fd48, %fd41, %fd20, %fd47;
	fma.rn.f64 	%fd49, %fd41, %fd32, %fd48;
	fma.rn.f64 	%fd50, %fd45, %fd20, %fd49;
	mul.rn.f64 	%fd51, %fd38, %fd46;
	neg.f64 	%fd52, %fd51;
	fma.rn.f64 	%fd53, %fd38, %fd46, %fd52;
	fma.rn.f64 	%fd54, %fd38, %fd50, %fd53;
	fma.rn.f64 	%fd55, %fd40, %fd46, %fd54;
	add.f64 	%fd56, %fd51, %fd55;
	sub.f64 	%fd57, %fd51, %fd56;
	add.f64 	%fd58, %fd55, %fd57;
	add.f64 	%fd59, %fd20, %fd56;
	sub.f64 	%fd60, %fd20, %fd59;
	add.f64 	%fd61, %fd56, %fd60;
	add.f64 	%fd62, %fd58, %fd61;
	add.f64 	%fd63, %fd32, %fd62;
	add.f64 	%fd64, %fd59, %fd63;
	sub.f64 	%fd65, %fd59, %fd64;
	add.f64 	%fd66, %fd63, %fd65;
	xor.b32  	%r25, %r48, -2147483648;
	mov.b32 	%r26, 1127219200;
	mov.b64 	%fd67, {%r25, %r26};
	mov.b32 	%r27, -2147483648;
	mov.b64 	%fd68, {%r27, %r26};
	sub.f64 	%fd69, %fd67, %fd68;
	fma.rn.f64 	%fd70, %fd69, 0d3FE62E42FEFA39EF, %fd64;
	fma.rn.f64 	%fd71, %fd69, 0dBFE62E42FEFA39EF, %fd70;
	sub.f64 	%fd72, %fd71, %fd64;
	sub.f64 	%fd73, %fd66, %fd72;
	fma.rn.f64 	%fd74, %fd69, 0d3C7ABC9E3B39803F, %fd73;
	add.f64 	%fd75, %fd70, %fd74;
	sub.f64 	%fd76, %fd70, %fd75;
	add.f64 	%fd77, %fd74, %fd76;
	mov.f64 	%fd78, 0d4060000000000000;
	{
	.reg .b32 %temp; 
	mov.b64 	{%temp, %r28}, %fd78;
	}
	{
	.reg .b32 %temp; 
	mov.b64 	{%r29, %temp}, %fd78;
	}
	shl.b32 	%r30, %r28, 1;
	setp.gt.u32 	%p3, %r30, -33554433;
	and.b32  	%r31, %r28, -15728641;
	selp.b32 	%r32, %r31, %r28, %p3;
	mov.b64 	%fd79, {%r29, %r32};
	mul.rn.f64 	%fd80, %fd75, %fd79;
	neg.f64 	%fd81, %fd80;
	fma.rn.f64 	%fd82, %fd75, %fd79, %fd81;
	fma.rn.f64 	%fd83, %fd77, %fd79, %fd82;
	add.f64 	%fd4, %fd80, %fd83;
	sub.f64 	%fd84, %fd80, %fd4;
	add.f64 	%fd5, %fd83, %fd84;
	fma.rn.f64 	%fd85, %fd4, 0d3FF71547652B82FE, 0d4338000000000000;
	{
	.reg .b32 %temp; 
	mov.b64 	{%r13, %temp}, %fd85;
	}
	mov.f64 	%fd86, 0dC338000000000000;
	add.rn.f64 	%fd87, %fd85, %fd86;
	fma.rn.f64 	%fd88, %fd87, 0dBFE62E42FEFA39EF, %fd4;
	fma.rn.f64 	%fd89, %fd87, 0dBC7ABC9E3B39803F, %fd88;
	fma.rn.f64 	%fd90, %fd89, 0d3E5ADE1569CE2BDF, 0d3E928AF3FCA213EA;
	fma.rn.f64 	%fd91, %fd90, %fd89, 0d3EC71DEE62401315;
	fma.rn.f64 	%fd92, %fd91, %fd89, 0d3EFA01997C89EB71;
	fma.rn.f64 	%fd93, %fd92, %fd89, 0d3F2A01A014761F65;
	fma.rn.f64 	%fd94, %fd93, %fd89, 0d3F56C16C1852B7AF;
	fma.rn.f64 	%fd95, %fd94, %fd89, 0d3F81111111122322;
	fma.rn.f64 	%fd96, %fd95, %fd89, 0d3FA55555555502A1;
	fma.rn.f64 	%fd97, %fd96, %fd89, 0d3FC5555555555511;
	fma.rn.f64 	%fd98, %fd97, %fd89, 0d3FE000000000000B;
	fma.rn.f64 	%fd99, %fd98, %fd89, 0d3FF0000000000000;
	fma.rn.f64 	%fd100, %fd99, %fd89, 0d3FF0000000000000;
	{
	.reg .b32 %temp; 
	mov.b64 	{%r14, %temp}, %fd100;
	}
	{
	.reg .b32 %temp; 
	mov.b64 	{%temp, %r15}, %fd100;
	}
	shl.b32 	%r33, %r13, 20;
	add.s32 	%r34, %r33, %r15;
	mov.b64 	%fd108, {%r14, %r34};
	{
	.reg .b32 %temp; 
	mov.b64 	{%temp, %r35}, %fd4;
	}
	mov.b32 	%f2, %r35;
	abs.f32 	%f1, %f2;
	setp.lt.f32 	%p4, %f1, 0f4086232B;
	@%p4 bra 	$L__BB8_7;
	setp.lt.f64 	%p5, %fd4, 0d0000000000000000;
	add.f64 	%fd101, %fd4, 0d7FF0000000000000;
	selp.f64 	%fd108, 0d0000000000000000, %fd101, %p5;
	setp.geu.f32 	%p6, %f1, 0f40874800;
	@%p6 bra 	$L__BB8_7;
	shr.u32 	%r36, %r13, 31;
	add.s32 	%r37, %r13, %r36;
	shr.s32 	%r38, %r37, 1;
	shl.b32 	%r39, %r38, 20;
	add.s32 	%r40, %r15, %r39;
	mov.b64 	%fd102, {%r14, %r40};
	sub.s32 	%r41, %r13, %r38;
	shl.b32 	%r42, %r41, 20;
	add.s32 	%r43, %r42, 1072693248;
	mov.b32 	%r44, 0;
	mov.b64 	%fd103, {%r44, %r43};
	mul.f64 	%fd108, %fd103, %fd102;
$L__BB8_7:
	abs.f64 	%fd104, %fd108;
	setp.eq.f64 	%p7, %fd104, 0d7FF0000000000000;
	fma.rn.f64 	%fd105, %fd108, %fd5, %fd108;
	selp.f64 	%fd106, %fd108, %fd105, %p7;
	st.param.f64 	[func_retval0], %fd106;
	ret;

}


// ===== COMPILED SASS (sm_100) =====

	.target	sm_100

	.elftype	@"ET_EXEC"


//--------------------- .note.nv.tkinfo           --------------------------
	.section	.note.nv.tkinfo,"",@"SHT_NOTE"
	.sectionflags	@"SHF_NOTE_NV_TKINFO"
	.tkinfo
        /*0018*/ 	.word	0x00000002
        /*0030*/ 	.string	""
        /*0030*/ 	.string	"ptxas"
        /*0030*/ 	.string	"Cuda compilation tools, release 13.0, V13.0.88"
        /*0030*/ 	.string	"Build cuda_13.0.r13.0/compiler.36424714_0"
        /*0030*/ 	.string	"-arch sm_100 -m 64 "



//--------------------- .note.nv.cuinfo           --------------------------
	.section	.note.nv.cuinfo,"",@"SHT_NOTE"
	.sectionflags	@"SHF_NOTE_NV_CUINFO"
        /*0018*/ 	.short	0x0002
        /*001a*/ 	.short	0x0064
        /*001c*/ 	.short	0x0082
	.zero		2


//--------------------- .nv.info                  --------------------------
	.section	.nv.info,"",@"SHT_CUDA_INFO"
	.align	4


	//----- nvinfo : EIATTR_REGCOUNT
	.align		4
        /*0000*/ 	.byte	0x04, 0x2f
        /*0002*/ 	.short	(.L_1 - .L_0)
	.align		4
.L_0:
        /*0004*/ 	.word	index@(ewah_decompress_kernel)
        /*0008*/ 	.word	0x00000010


	//----- nvinfo : EIATTR_FRAME_SIZE
	.align		4
.L_1:
        /*000c*/ 	.byte	0x04, 0x11
        /*000e*/ 	.short	(.L_3 - .L_2)
	.align		4
.L_2:
        /*0010*/ 	.word	index@(ewah_decompress_kernel)
        /*0014*/ 	.word	0x00000000


	//----- nvinfo : EIATTR_REGCOUNT
	.align		4
.L_3:
        /*0018*/ 	.byte	0x04, 0x2f
        /*001a*/ 	.short	(.L_5 - .L_4)
	.align		4
.L_4:
        /*001c*/ 	.word	index@(pack_bits_all_kernel)
        /*0020*/ 	.word	0x00000016


	//----- nvinfo : EIATTR_FRAME_SIZE
	.align		4
.L_5:
        /*0024*/ 	.byte	0x04, 0x11
        /*0026*/ 	.short	(.L_7 - .L_6)
	.align		4
.L_6:
        /*0028*/ 	.word	index@(pack_bits_all_kernel)
        /*002c*/ 	.word	0x00000000


	//----- nvinfo : EIATTR_REGCOUNT
	.align		4
.L_7:
        /*0030*/ 	.byte	0x04, 0x2f
        /*0032*/ 	.short	(.L_9 - .L_8)
	.align		4
.L_8:
        /*0034*/ 	.word	index@(pack_bits_all_ballot_multi_kernel)
        /*0038*/ 	.word	0x0000000e


	//----- nvinfo : EIATTR_FRAME_SIZE
	.align		4
.L_9:
        /*003c*/ 	.byte	0x04, 0x11
        /*003e*/ 	.short	(.L_11 - .L_10)
	.align		4
.L_10:
        /*0040*/ 	.word	index@(pack_bits_all_ballot_multi_kernel)
        /*0044*/ 	.word	0x00000000


	//----- nvinfo : EIATTR_REGCOUNT
	.align		4
.L_11:
        /*0048*/ 	.byte	0x04, 0x2f
        /*004a*/ 	.short	(.L_13 - .L_12)
	.align		4
.L_12:
        /*004c*/ 	.word	index@(popcount_weighted_keys_literal_fused_multiq_kernel)
        /*0050*/ 	.word	0x00000023


	//----- nvinfo : EIATTR_FRAME_SIZE
	.align		4
.L_13:
        /*0054*/ 	.byte	0x04, 0x11
        /*0056*/ 	.short	(.L_15 - .L_14)
	.align		4
.L_14:
        /*0058*/ 	.word	index@($__internal_1_$__cuda_sm20_div_s64)
        /*005c*/ 	.word	0x00000000


	//----- nvinfo : EIATTR_FRAME_SIZE
	.align		4
.L_15:
        /*0060*/ 	.byte	0x04, 0x11
        /*0062*/ 	.short	(.L_17 - .L_16)
	.align		4
.L_16:
        /*0064*/ 	.word	index@(popcount_weighted_keys_literal_fused_multiq_kernel)
        /*0068*/ 	.word	0x00000000


	//----- nvinfo : EIATTR_REGCOUNT
	.align		4
.L_17:
        /*006c*/ 	.byte	0x04, 0x2f
        /*006e*/ 	.short	(.L_19 - .L_18)
	.align		4
.L_18:
        /*0070*/ 	.word	index@(slice_popcount_sum_kernel)
        /*0074*/ 	.word	0x00000010


	//----- nvinfo : EIATTR_FRAME_SIZE
	.align		4
.L_19:
        /*0078*/ 	.byte	0x04, 0x11
        /*007a*/ 	.short	(.L_21 - .L_20)
	.align		4
.L_20:
        /*007c*/ 	.word	index@(slice_popcount_sum_kernel)
        /*0080*/ 	.word	0x00000000


	//----- nvinfo : EIATTR_REGCOUNT
	.align		4
.L_21:
        /*0084*/ 	.byte	0x04, 0x2f
        /*0086*/ 	.short	(.L_23 - .L_22)
	.align		4
.L_22:
        /*0088*/ 	.word	index@(compress_flags_from_density_kernel)
        /*008c*/ 	.word	0x0000001e


	//----- nvinfo : EIATTR_FRAME_SIZE
	.align		4
.L_23:
        /*0090*/ 	.byte	0x04, 0x11
        /*0092*/ 	.short	(.L_25 - .L_24)
	.align		4
.L_24:
        /*0094*/ 	.word	index@($compress_flags_from_density_kernel$__internal_accurate_pow)
        /*0098*/ 	.word	0x00000000


	//----- nvinfo : EIATTR_FRAME_SIZE
	.align		4
.L_25:
        /*009c*/ 	.byte	0x04, 0x11
        /*009e*/ 	.short	(.L_27 - .L_26)
	.align		4
.L_26:
        /*00a0*/ 	.word	index@($__internal_0_$__cuda_sm20_div_rn_f64_full)
        /*00a4*/ 	.word	0x00000000


	//----- nvinfo : EIATTR_FRAME_SIZE
	.align		4
.L_27:
        /*00a8*/ 	.byte	0x04, 0x11
        /*00aa*/ 	.short	(.L_29 - .L_28)
	.align		4
.L_28:
        /*00ac*/ 	.word	index@(compress_flags_from_density_kernel)
        /*00b0*/ 	.word	0x00000000


	//----- nvinfo : EIATTR_REGCOUNT
	.align		4
.L_29:
        /*00b4*/ 	.byte	0x04, 0x2f
        /*00b6*/ 	.short	(.L_31 - .L_30)
	.align		4
.L_30:
        /*00b8*/ 	.word	index@(ewah_size_kernel)
        /*00bc*/ 	.word	0x00000011


	//----- nvinfo : EIATTR_FRAME_SIZE
	.align		4
.L_31:
        /*00c0*/ 	.byte	0x04, 0x11
        /*00c2*/ 	.short	(.L_33 - .L_32)
	.align		4
.L_32:
        /*00c4*/ 	.word	index@(ewah_size_kernel)
        /*00c8*/ 	.word	0x00000000


	//----- nvinfo : EIATTR_REGCOUNT
	.align		4
.L_33:
        /*00cc*/ 	.byte	0x04, 0x2f
        /*00ce*/ 	.short	(.L_35 - .L_34)
	.align		4
.L_34:
        /*00d0*/ 	.word	index@(ewah_emit_kernel)
        /*00d4*/ 	.word	0x00000020


	//----- nvinfo : EIATTR_FRAME_SIZE
	.align		4
.L_35:
        /*00d8*/ 	.byte	0x04, 0x11
        /*00da*/ 	.short	(.L_37 - .L_36)
	.align		4
.L_36:
        /*00dc*/ 	.word	index@(ewah_emit_kernel)
        /*00e0*/ 	.word	0x00000000


	//----- nvinfo : EIATTR_MIN_STACK_SIZE
	.align		4
.L_37:
        /*00e4*/ 	.byte	0x04, 0x12
        /*00e6*/ 	.short	(.L_39 - .L_38)
	.align		4
.L_38:
        /*00e8*/ 	.word	index@(ewah_emit_kernel)
        /*00ec*/ 	.word	0x00000000


	//----- nvinfo : EIATTR_MIN_STACK_SIZE
	.align		4
.L_39:
        /*00f0*/ 	.byte	0x04, 0x12
        /*00f2*/ 	.short	(.L_41 - .L_40)
	.align		4
.L_40:
        /*00f4*/ 	.word	index@(ewah_size_kernel)
        /*00f8*/ 	.word	0x00000000


	//----- nvinfo : EIATTR_MIN_STACK_SIZE
	.align		4
.L_41:
        /*00fc*/ 	.byte	0x04, 0x12
        /*00fe*/ 	.short	(.L_43 - .L_42)
	.align		4
.L_42:
        /*0100*/ 	.word	index@(compress_flags_from_density_kernel)
        /*0104*/ 	.word	0x00000000


	//----- nvinfo : EIATTR_MIN_STACK_SIZE
	.align		4
.L_43:
        /*0108*/ 	.byte	0x04, 0x12
        /*010a*/ 	.short	(.L_45 - .L_44)
	.align		4
.L_44:
        /*010c*/ 	.word	index@(slice_popcount_sum_kernel)
        /*0110*/ 	.word	0x00000000


	//----- nvinfo : EIATTR_MIN_STACK_SIZE
	.align		4
.L_45:
        /*0114*/ 	.byte	0x04, 0x12
        /*0116*/ 	.short	(.L_47 - .L_46)
	.align		4
.L_46:
        /*0118*/ 	.word	index@(popcount_weighted_keys_literal_fused_multiq_kernel)
        /*011c*/ 	.word	0x00000000


	//----- nvinfo : EIATTR_MIN_STACK_SIZE
	.align		4
.L_47:
        /*0120*/ 	.byte	0x04, 0x12
        /*0122*/ 	.short	(.L_49 - .L_48)
	.align		4
.L_48:
        /*0124*/ 	.word	index@(pack_bits_all_ballot_multi_kernel)
        /*0128*/ 	.word	0x00000000


	//----- nvinfo : EIATTR_MIN_STACK_SIZE
	.align		4
.L_49:
        /*012c*/ 	.byte	0x04, 0x12
        /*012e*/ 	.short	(.L_51 - .L_50)
	.align		4
.L_50:
        /*0130*/ 	.word	index@(pack_bits_all_kernel)
        /*0134*/ 	.word	0x00000000


	//----- nvinfo : EIATTR_MIN_STACK_SIZE
	.align		4
.L_51:
        /*0138*/ 	.byte	0x04, 0x12
        /*013a*/ 	.short	(.L_53 - .L_52)
	.align		4
.L_52:
        /*013c*/ 	.word	index@(ewah_decompress_kernel)
        /*0140*/ 	.word	0x00000000
.L_53:


//--------------------- .nv.compat                --------------------------
	.section	.nv.compat,"",@"SHT_CUDA_COMPAT_INFO"
	.align	4
        /*0000*/ 	.byte	0x02, 0x09, 0x00, 0x00, 0x02, 0x02, 0x01, 0x00, 0x02, 0x05, 0x05, 0x00, 0x03, 0x07, 0x01, 0x01
        /*0010*/ 	.byte	0x02, 0x03, 0x00, 0x00, 0x02, 0x06, 0x01, 0x00, 0x04, 0x0b, 0x08, 0x00, 0x01, 0x00, 0x00, 0x00
        /*0020*/ 	.byte	0x00, 0x00, 0x00, 0x00


//--------------------- .nv.info.ewah_emit_kernel --------------------------
	.section	.nv.info.ewah_emit_kernel,"",@"SHT_CUDA_INFO"
	.sectionflags	@""
	.align	4


	//----- nvinfo : EIATTR_CUDA_API_VERSION
	.align		4
        /*0000*/ 	.byte	0x04, 0x37
        /*0002*/ 	.short	(.L_55 - .L_54)
.L_54:
        /*0004*/ 	.word	0x00000082


	//----- nvinfo : EIATTR_KPARAM_INFO
	.align		4
.L_55:
        /*0008*/ 	.byte	0x04, 0x17
        /*000a*/ 	.short	(.L_57 - .L_56)
.L_56:
        /*000c*/ 	.word	0x00000000
        /*0010*/ 	.short	0x0006
        /*0012*/ 	.short	0x0028
        /*0014*/ 	.byte	0x00, 0xf5, 0x21, 0x00


	//----- nvinfo : EIATTR_KPARAM_INFO
	.align		4
.L_57:
        /*0018*/ 	.byte	0x04, 0x17
        /*001a*/ 	.short	(.L_59 - .L_58)
.L_58:
        /*001c*/ 	.word	0x00000000
        /*0020*/ 	.short	0x0005
        /*0022*/ 	.short	0x0020
        /*0024*/ 	.byte	0x00, 0xf5, 0x21, 0x00


	//----- nvinfo : EIATTR_KPARAM_INFO
	.align		4
.L_59:
        /*0028*/ 	.byte	0x04, 0x17
        /*002a*/ 	.short	(.L_61 - .L_60)
.L_60:
        /*002c*/ 	.word	0x00000000
        /*0030*/ 	.short	0x0004
        /*0032*/ 	.short	0x0018
        /*0034*/ 	.byte	0x00, 0xf5, 0x21, 0x00


	//----- nvinfo : EIATTR_KPARAM_INFO
	.align		4
.L_61:
        /*0038*/ 	.byte	0x04, 0x17
        /*003a*/ 	.short	(.L_63 - .L_62)
.L_62:
        /*003c*/ 	.word	0x00000000
        /*0040*/ 	.short	0x0003
        /*0042*/ 	.short	0x0010
        /*0044*/ 	.byte	0x00, 0xf5, 0x21, 0x00


	//----- nvinfo : EIATTR_KPARAM_INFO
	.align		4
.L_63:
        /*0048*/ 	.byte	0x04, 0x17
        /*004a*/ 	.short	(.L_65 - .L_64)
.L_64:
        /*004c*/ 	.word	0x00000000
        /*0050*/ 	.short	0x0002
        /*0052*/ 	.short	0x000c
        /*0054*/ 	.byte	0x00, 0xf0, 0x11, 0x00


	//----- nvinfo : EIATTR_KPARAM_INFO
	.align		4
.L_65:
        /*0058*/ 	.byte	0x04, 0x17
        /*005a*/ 	.short	(.L_67 - .L_66)
.L_66:
        /*005c*/ 	.word	0x00000000
        /*0060*/ 	.short	0x0001
        /*0062*/ 	.short	0x0008
        /*0064*/ 	.byte	0x00, 0xf0, 0x11, 0x00


	//----- nvinfo : EIATTR_KPARAM_INFO
	.align		4
.L_67:
        /*0068*/ 	.byte	0x04, 0x17
        /*006a*/ 	.short	(.L_69 - .L_68)
.L_68:
        /*006c*/ 	.word	0x00000000
        /*0070*/ 	.short	0x0000
        /*0072*/ 	.short	0x0000
        /*0074*/ 	.byte	0x00, 0xf5, 0x21, 0x00


	//----- nvinfo : EIATTR_SPARSE_MMA_MASK
	.align		4
.L_69:
        /*0078*/ 	.byte	0x03, 0x50
        /*007a*/ 	.short	0x0000


	//----- nvinfo : EIATTR_MAXREG_COUNT
	.align		4
        /*007c*/ 	.byte	0x03, 0x1b
        /*007e*/ 	.short	0x00ff


	//----- nvinfo : EIATTR_MERCURY_ISA_VERSION
	.align		4
        /*0080*/ 	.byte	0x03, 0x5f
        /*0082*/ 	.short	0x0101


	//----- nvinfo : EIATTR_VRC_CTA_INIT_COUNT
	.align		4
        /*0084*/ 	.byte	0x02, 0x4a
	.zero		1
	.zero		1


	//----- nvinfo : EIATTR_EXIT_INSTR_OFFSETS
	.align		4
        /*0088*/ 	.byte	0x04, 0x1c
        /*008a*/ 	.short	(.L_71 - .L_70)


	//   ....[0]....
.L_70:
        /*008c*/ 	.word	0x00000060


	//   ....[1]....
        /*0090*/ 	.word	0x00001000


	//----- nvinfo : EIATTR_CBANK_PARAM_SIZE
	.align		4
.L_71:
        /*0094*/ 	.byte	0x03, 0x19
        /*0096*/ 	.short	0x0030


	//----- nvinfo : EIATTR_PARAM_CBANK
	.align		4
        /*0098*/ 	.byte	0x04, 0x0a
        /*009a*/ 	.short	(.L_73 - .L_72)
	.align		4
.L_72:
        /*009c*/ 	.word	index@(.nv.constant0.ewah_emit_kernel)
        /*00a0*/ 	.short	0x0380
        /*00a2*/ 	.short	0x0030


	//----- nvinfo : EIATTR_SW_WAR
	.align		4
.L_73:
        /*00a4*/ 	.byte	0x04, 0x36
        /*00a6*/ 	.short	(.L_75 - .L_74)
.L_74:
        /*00a8*/ 	.word	0x00000008
.L_75:


//--------------------- .nv.info.ewah_size_kernel --------------------------
	.section	.nv.info.ewah_size_kernel,"",@"SHT_CUDA_INFO"
	.sectionflags	@""
	.align	4


	//----- nvinfo : EIATTR_CUDA_API_VERSION
	.align		4
        /*0000*/ 	.byte	0x04, 0x37
        /*0002*/ 	.short	(.L_77 - .L_76)
.L_76:
        /*0004*/ 	.word	0x00000082


	//----- nvinfo : EIATTR_KPARAM_INFO
	.align		4
.L_77:
        /*0008*/ 	.byte	0x04, 0x17
        /*000a*/ 	.short	(.L_79 - .L_78)
.L_78:
        /*000c*/ 	.word	0x00000000
        /*0010*/ 	.short	0x0004
        /*0012*/ 	.short	0x0018
        /*0014*/ 	.byte	0x00, 0xf5, 0x21, 0x00


	//----- nvinfo : EIATTR_KPARAM_INFO
	.align		4
.L_79:
        /*0018*/ 	.byte	0x04, 0x17
        /*001a*/ 	.short	(.L_81 - .L_80)
.L_80:
        /*001c*/ 	.word	0x00000000
        /*0020*/ 	.short	0x0003
        /*0022*/ 	.short	0x0010
        /*0024*/ 	.byte	0x00, 0xf5, 0x21, 0x00


	//----- nvinfo : EIATTR_KPARAM_INFO
	.align		4
.L_81:
        /*0028*/ 	.byte	0x04, 0x17
        /*002a*/ 	.short	(.L_83 - .L_82)
.L_82:
        /*002c*/ 	.word	0x00000000
        /*0030*/ 	.short	0x0002
        /*0032*/ 	.short	0x000c
        /*0034*/ 	.byte	0x00, 0xf0, 0x11, 0x00


	//----- nvinfo : EIATTR_KPARAM_INFO
	.align		4
.L_83:
        /*0038*/ 	.byte	0x04, 0x17
        /*003a*/ 	.short	(.L_85 - .L_84)
.L_84:
        /*003c*/ 	.word	0x00000000
        /*0040*/ 	.short	0x0001
        /*0042*/ 	.short	0x0008
        /*0044*/ 	.byte	0x00, 0xf0, 0x11, 0x00


	//----- nvinfo : EIATTR_KPARAM_INFO
	.align		4
.L_85:
        /*0048*/ 	.byte	0x04, 0x17
        /*004a*/ 	.short	(.L_87 - .L_86)
.L_86:
        /*004c*/ 	.word	0x00000000
        /*0050*/ 	.short	0x0000
        /*0052*/ 	.short	0x0000
        /*0054*/ 	.byte	0x00, 0xf5, 0x21, 0x00


	//----- nvinfo : EIATTR_SPARSE_MMA_MASK
	.align		4
.L_87:
        /*0058*/ 	.byte	0x03, 0x50
        /*005a*/ 	.short	0x0000


	//----- nvinfo : EIATTR_MAXREG_COUNT
	.align		4
        /*005c*/ 	.byte	0x03, 0x1b
        /*005e*/ 	.short	0x00ff


	//----- nvinfo : EIATTR_MERCURY_ISA_VERSION
	.align		4
        /*0060*/ 	.byte	0x03, 0x5f
        /*0062*/ 	.short	0x0101


	//----- nvinfo : EIATTR_VRC_CTA_INIT_COUNT
	.align		4
        /*0064*/ 	.byte	0x02, 0x4a
	.zero		1
	.zero		1


	//----- nvinfo : EIATTR_EXIT_INSTR_OFFSETS
	.align		4
        /*0068*/ 	.byte	0x04, 0x1c
        /*006a*/ 	.short	(.L_89 - .L_88)


	//   ....[0]....
.L_88:
        /*006c*/ 	.word	0x00000060


	//   ....[1]....
        /*0070*/ 	.word	0x000005e0


	//----- nvinfo : EIATTR_CBANK_PARAM_SIZE
	.align		4
.L_89:
        /*0074*/ 	.byte	0x03, 0x19
        /*0076*/ 	.short	0x0020


	//----- nvinfo : EIATTR_PARAM_CBANK
	.align		4
        /*0078*/ 	.byte	0x04, 0x0a
        /*007a*/ 	.short	(.L_91 - .L_90)
	.align		4
.L_90:
        /*007c*/ 	.word	index@(.nv.constant0.ewah_size_kernel)
        /*0080*/ 	.short	0x0380
        /*0082*/ 	.short	0x0020


	//----- nvinfo : EIATTR_SW_WAR
	.align		4
.L_91:
        /*0084*/ 	.byte	0x04, 0x36
        /*0086*/ 	.short	(.L_93 - .L_92)
.L_92:
        /*0088*/ 	.word	0x00000008
.L_93:


//--------------------- .nv.info.compress_flags_from_density_kernel --------------------------
	.section	.nv.info.compress_flags_from_density_kernel,"",@"SHT_CUDA_INFO"
	.sectionflags	@""
	.align	4


	//----- nvinfo : EIATTR_CUDA_API_VERSION
	.align		4
        /*0000*/ 	.byte	0x04, 0x37
        /*0002*/ 	.short	(.L_95 - .L_94)
.L_94:
        /*0004*/ 	.word	0x00000082


	//----- nvinfo : EIATTR_KPARAM_INFO
	.align		4
.L_95:
        /*0008*/ 	.byte	0x04, 0x17
        /*000a*/ 	.short	(.L_97 - .L_96)
.L_96:
        /*000c*/ 	.word	0x00000000
        /*0010*/ 	.short	0x0004
        /*0012*/ 	.short	0x0018
        /*0014*/ 	.byte	0x00, 0xf5, 0x21, 0x00


	//----- nvinfo : EIATTR_KPARAM_INFO
	.align		4
.L_97:
        /*0018*/ 	.byte	0x04, 0x17
        /*001a*/ 	.short	(.L_99 - .L_98)
.L_98:
        /*001c*/ 	.word	0x00000000
        /*0020*/ 	.short	0x0003
        /*0022*/ 	.short	0x0010
        /*0024*/ 	.byte	0x00, 0xf0, 0x21, 0x00


	//----- nvinfo : EIATTR_KPARAM_INFO
	.align		4
.L_99:
        /*0028*/ 	.byte	0x04, 0x17
        /*002a*/ 	.short	(.L_101 - .L_100)
.L_100:
        /*002c*/ 	.word	0x00000000
        /*0030*/ 	.short	0x0002
        /*0032*/ 	.short	0x000c
        /*0034*/ 	.byte	0x00, 0xf0, 0x11, 0x00


	//----- nvinfo : EIATTR_KPARAM_INFO
	.align		4
.L_101:
        /*0038*/ 	.byte	0x04, 0x17
        /*003a*/ 	.short	(.L_103 - .L_102)
.L_102:
        /*003c*/ 	.word	0x00000000
        /*0040*/ 	.short	0x0001
        /*0042*/ 	.short	0x0008
        /*0044*/ 	.byte	0x00, 0xf0, 0x11, 0x00


	//----- nvinfo : EIATTR_KPARAM_INFO
	.align		4
.L_103:
        /*0048*/ 	.byte	0x04, 0x17
        /*004a*/ 	.short	(.L_105 - .L_104)
.L_104:
        /*004c*/ 	.word	0x00000000
        /*0050*/ 	.short	0x0000
        /*0052*/ 	.short	0x0000
        /*0054*/ 	.byte	0x00, 0xf5, 0x21, 0x00


	//----- nvinfo : EIATTR_SPARSE_MMA_MASK
	.align		4
.L_105:
        /*0058*/ 	.byte	0x03, 0x50
        /*005a*/ 	.short	0x0000


	//----- nvinfo : EIATTR_MAXREG_COUNT
	.align		4
        /*005c*/ 	.byte	0x03, 0x1b
        /*005e*/ 	.short	0x00ff


	//----- nvinfo : EIATTR_MERCURY_ISA_VERSION
	.align		4
        /*0060*/ 	.byte	0x03, 0x5f
        /*0062*/ 	.short	0x0101


	//----- nvinfo : EIATTR_VRC_CTA_INIT_COUNT
	.align		4
        /*0064*/ 	.byte	0x02, 0x4a
	.zero		1
	.zero		1


	//----- nvinfo : EIATTR_EXIT_INSTR_OFFSETS
	.align		4
        /*0068*/ 	.byte	0x04, 0x1c
        /*006a*/ 	.short	(.L_107 - .L_106)


	//   ....[0]....
.L_106:
        /*006c*/ 	.word	0x00000070


	//   ....[1]....
        /*0070*/ 	.word	0x00000540


	//----- nvinfo : EIATTR_CRS_STACK_SIZE
	.align		4
.L_107:
        /*0074*/ 	.byte	0x04, 0x1e
        /*0076*/ 	.short	(.L_109 - .L_108)
.L_108:
        /*0078*/ 	.word	0x00000000


	//----- nvinfo : EIATTR_CBANK_PARAM_SIZE
	.align		4
.L_109:
        /*007c*/ 	.byte	0x03, 0x19
        /*007e*/ 	.short	0x0020


	//----- nvinfo : EIATTR_PARAM_CBANK
	.align		4
        /*0080*/ 	.byte	0x04, 0x0a
        /*0082*/ 	.short	(.L_111 - .L_110)
	.align		4
.L_110:
        /*0084*/ 	.word	index@(.nv.constant0.compress_flags_from_density_kernel)
        /*0088*/ 	.short	0x0380
        /*008a*/ 	.short	0x0020


	//----- nvinfo : EIATTR_SW_WAR
	.align		4
.L_111:
        /*008c*/ 	.byte	0x04, 0x36
        /*008e*/ 	.short	(.L_113 - .L_112)
.L_112:
        /*0090*/ 	.word	0x00000008
.L_113:


//--------------------- .nv.info.slice_popcount_sum_kernel --------------------------
	.section	.nv.info.slice_popcount_sum_kernel,"",@"SHT_CUDA_INFO"
	.sectionflags	@""
	.align	4


	//----- nvinfo : EIATTR_CUDA_API_VERSION
	.align		4
        /*0000*/ 	.byte	0x04, 0x37
        /*0002*/ 	.short	(.L_115 - .L_114)
.L_114:
        /*0004*/ 	.word	0x00000082


	//----- nvinfo : EIATTR_KPARAM_INFO
	.align		4
.L_115:
        /*0008*/ 	.byte	0x04, 0x17
        /*000a*/ 	.short	(.L_117 - .L_116)
.L_116:
        /*000c*/ 	.word	0x00000000
        /*0010*/ 	.short	0x0003
        /*0012*/ 	.short	0x0010
        /*0014*/ 	.byte	0x00, 0xf5, 0x21, 0x00


	//----- nvinfo : EIATTR_KPARAM_INFO
	.align		4
.L_117:
        /*0018*/ 	.byte	0x04, 0x17
        /*001a*/ 	.short	(.L_119 - .L_118)
.L_118:
        /*001c*/ 	.word	0x00000000
        /*0020*/ 	.short	0x0002
        /*0022*/ 	.short	0x000c
        /*0024*/ 	.byte	0x00, 0xf0, 0x11, 0x00


	//----- nvinfo : EIATTR_KPARAM_INFO
	.align		4
.L_119:
        /*0028*/ 	.byte	0x04, 0x17
        /*002a*/ 	.short	(.L_121 - .L_120)
.L_120:
        /*002c*/ 	.word	0x00000000
        /*0030*/ 	.short	0x0001
        /*0032*/ 	.short	0x0008
        /*0034*/ 	.byte	0x00, 0xf0, 0x11, 0x00


	//----- nvinfo : EIATTR_KPARAM_INFO
	.align		4
.L_121:
        /*0038*/ 	.byte	0x04, 0x17
        /*003a*/ 	.short	(.L_123 - .L_122)
.L_122:
        /*003c*/ 	.word	0x00000000
        /*0040*/ 	.short	0x0000
        /*0042*/ 	.short	0x0000
        /*0044*/ 	.byte	0x00, 0xf5, 0x21, 0x00


	//----- nvinfo : EIATTR_SPARSE_MMA_MASK
	.align		4
.L_123:
        /*0048*/ 	.byte	0x03, 0x50
        /*004a*/ 	.short	0x0000


	//----- nvinfo : EIATTR_MAXREG_COUNT
	.align		4
        /*004c*/ 	.byte	0x03, 0x1b
        /*004e*/ 	.short	0x00ff


	//----- nvinfo : EIATTR_NUM_BARRIERS
	.align		4
        /*0050*/ 	.byte	0x02, 0x4c
        /*0052*/ 	.byte	0x01
	.zero		1


	//----- nvinfo : EIATTR_MERCURY_ISA_VERSION
	.align		4
        /*0054*/ 	.byte	0x03, 0x5f
        /*0056*/ 	.short	0x0101


	//----- nvinfo : EIATTR_COOP_GROUP_MASK_REGIDS
	.align		4
        /*0058*/ 	.byte	0x04, 0x29
        /*005a*/ 	.short	(.L_125 - .L_124)


	//   ....[0]....
.L_124:
        /*005c*/ 	.word	0xffffffff


	//   ....[1]....
        /*0060*/ 	.word	0xffffffff


	//   ....[2]....
        /*0064*/ 	.word	0xffffffff


	//   ....[3]....
        /*0068*/ 	.word	0xffffffff


	//   ....[4]....
        /*006c*/ 	.word	0xffffffff


	//   ....[5]....
        /*0070*/ 	.word	0xffffffff


	//   ....[6]....
        /*0074*/ 	.word	0xffffffff


	//   ....[7]....
        /*0078*/ 	.word	0xffffffff


	//   ....[8]....
        /*007c*/ 	.word	0xffffffff


	//   ....[9]....
        /*0080*/ 	.word	0xffffffff


	//   ....[10]....
        /*0084*/ 	.word	0xffffffff


	//   ....[11]....
        /*0088*/ 	.word	0xffffffff


	//   ....[12]....
        /*008c*/ 	.word	0xffffffff


	//   ....[13]....
        /*0090*/ 	.word	0xffffffff


	//   ....[14]....
        /*0094*/ 	.word	0xffffffff


	//   ....[15]....
        /*0098*/ 	.word	0xffffffff


	//   ....[16]....
        /*009c*/ 	.word	0xffffffff


	//   ....[17]....
        /*00a0*/ 	.word	0xffffffff


	//   ....[18]....
        /*00a4*/ 	.word	0xffffffff


	//   ....[19]....
        /*00a8*/ 	.word	0xffffffff


	//----- nvinfo : EIATTR_COOP_GROUP_INSTR_OFFSETS
	.align		4
.L_125:
        /*00ac*/ 	.byte	0x04, 0x28
        /*00ae*/ 	.short	(.L_127 - .L_126)


	//   ....[0]....
.L_126:
        /*00b0*/ 	.word	0x00000210


	//   ....[1]....
        /*00b4*/ 	.word	0x00000240


	//   ....[2]....
        /*00b8*/ 	.word	0x00000280


	//   ....[3]....
        /*00bc*/ 	.word	0x00000290


	//   ....[4]....
        /*00c0*/ 	.word	0x000002d0


	//   ....[5]....
        /*00c4*/ 	.word	0x000002e0


	//   ....[6]....
        /*00c8*/ 	.word	0x00000310


	//   ....[7]....
        /*00cc*/ 	.word	0x00000330


	//   ....[8]....
        /*00d0*/ 	.word	0x00000390


	//   ....[9]....
        /*00d4*/ 	.word	0x000003b0


	//   ....[10]....
        /*00d8*/ 	.word	0x00000450


	//   ....[11]....
        /*00dc*/ 	.word	0x00000460


	//   ....[12]....
        /*00e0*/ 	.word	0x00000490


	//   ....[13]....
        /*00e4*/ 	.word	0x000004a0


	//   ....[14]....
        /*00e8*/ 	.word	0x000004d0


	//   ....[15]....
        /*00ec*/ 	.word	0x000004e0


	//   ....[16]....
        /*00f0*/ 	.word	0x00000510


	//   ....[17]....
        /*00f4*/ 	.word	0x00000520


	//   ....[18]....
        /*00f8*/ 	.word	0x00000560


	//   ....[19]....
        /*00fc*/ 	.word	0x00000570


	//----- nvinfo : EIATTR_VRC_CTA_INIT_COUNT
	.align		4
.L_127:
        /*0100*/ 	.byte	0x02, 0x4a
	.zero		1
	.zero		1


	//----- nvinfo : EIATTR_EXIT_INSTR_OFFSETS
	.align		4
        /*0104*/ 	.byte	0x04, 0x1c
        /*0106*/ 	.short	(.L_129 - .L_128)


	//   ....[0]....
.L_128:
        /*0108*/ 	.word	0x00000040


	//   ....[1]....
        /*010c*/ 	.word	0x00000580


	//   ....[2]....
        /*0110*/ 	.word	0x000005e0


	//----- nvinfo : EIATTR_CRS_STACK_SIZE
	.align		4
.L_129:
        /*0114*/ 	.byte	0x04, 0x1e
        /*0116*/ 	.short	(.L_131 - .L_130)
.L_130:
        /*0118*/ 	.word	0x00000000


	//----- nvinfo : EIATTR_CBANK_PARAM_SIZE
	.align		4
.L_131:
        /*011c*/ 	.byte	0x03, 0x19
        /*011e*/ 	.short	0x0018


	//----- nvinfo : EIATTR_PARAM_CBANK
	.align		4
        /*0120*/ 	.byte	0x04, 0x0a
        /*0122*/ 	.short	(.L_133 - .L_132)
	.align		4
.L_132:
        /*0124*/ 	.word	index@(.nv.constant0.slice_popcount_sum_kernel)
        /*0128*/ 	.short	0x0380
        /*012a*/ 	.short	0x0018


	//----- nvinfo : EIATTR_SW_WAR
	.align		4
.L_133:
        /*012c*/ 	.byte	0x04, 0x36
        /*012e*/ 	.short	(.L_135 - .L_134)
.L_134:
        /*0130*/ 	.word	0x00000008
.L_135:


//--------------------- .nv.info.popcount_weighted_keys_literal_fused_multiq_kernel --------------------------
	.section	.nv.info.popcount_weighted_keys_literal_fused_multiq_kernel,"",@"SHT_CUDA_INFO"
	.sectionflags	@""
	.align	4


	//----- nvinfo : EIATTR_CUDA_API_VERSION
	.align		4
        /*0000*/ 	.byte	0x04, 0x37
        /*0002*/ 	.short	(.L_137 - .L_136)
.L_136:
        /*0004*/ 	.word	0x00000082


	//----- nvinfo : EIATTR_KPARAM_INFO
	.align		4
.L_137:
        /*0008*/ 	.byte	0x04, 0x17
        /*000a*/ 	.short	(.L_139 - .L_138)
.L_138:
        /*000c*/ 	.word	0x00000000
        /*0010*/ 	.short	0x000f
        /*0012*/ 	.short	0x0058
        /*0014*/ 	.byte	0x00, 0xf5, 0x21, 0x00


	//----- nvinfo : EIATTR_KPARAM_INFO
	.align		4
.L_139:
        /*0018*/ 	.byte	0x04, 0x17
        /*001a*/ 	.short	(.L_141 - .L_140)
.L_140:
        /*001c*/ 	.word	0x00000000
        /*0020*/ 	.short	0x000e
        /*0022*/ 	.short	0x0054
        /*0024*/ 	.byte	0x00, 0xf0, 0x11, 0x00


	//----- nvinfo : EIATTR_KPARAM_INFO
	.align		4
.L_141:
        /*0028*/ 	.byte	0x04, 0x17
        /*002a*/ 	.short	(.L_143 - .L_142)
.L_142:
        /*002c*/ 	.word	0x00000000
        /*0030*/ 	.short	0x000d
        /*0032*/ 	.short	0x0050
        /*0034*/ 	.byte	0x00, 0xf0, 0x11, 0x00


	//----- nvinfo : EIATTR_KPARAM_INFO
	.align		4
.L_143:
        /*0038*/ 	.byte	0x04, 0x17
        /*003a*/ 	.short	(.L_145 - .L_144)
.L_144:
        /*003c*/ 	.word	0x00000000
        /*0040*/ 	.short	0x000c
        /*0042*/ 	.short	0x0048
        /*0044*/ 	.byte	0x00, 0xf5, 0x21, 0x00


	//----- nvinfo : EIATTR_KPARAM_INFO
	.align		4
.L_145:
        /*0048*/ 	.byte	0x04, 0x17
        /*004a*/ 	.short	(.L_147 - .L_146)
.L_146:
        /*004c*/ 	.word	0x00000000
        /*0050*/ 	.short	0x000b
        /*0052*/ 	.short	0x0040
        /*0054*/ 	.byte	0x00, 0xf5, 0x21, 0x00


	//----- nvinfo : EIATTR_KPARAM_INFO
	.align		4
.L_147:
        /*0058*/ 	.byte	0x04, 0x17
        /*005a*/ 	.short	(.L_149 - .L_148)
.L_148:
        /*005c*/ 	.word	0x00000000
        /*0060*/ 	.short	0x000a
        /*0062*/ 	.short	0x0038
        /*0064*/ 	.byte	0x00, 0xf0, 0x11, 0x00


	//----- nvinfo : EIATTR_KPARAM_INFO
	.align		4
.L_149:
        /*0068*/ 	.byte	0x04, 0x17
        /*006a*/ 	.short	(.L_151 - .L_150)
.L_150:
        /*006c*/ 	.word	0x00000000
        /*0070*/ 	.short	0x0009
        /*0072*/ 	.short	0x0034
        /*0074*/ 	.byte	0x00, 0xf0, 0x11, 0x00


	//----- nvinfo : EIATTR_KPARAM_INFO
	.align		4
.L_151:
        /*0078*/ 	.byte	0x04, 0x17
        /*007a*/ 	.short	(.L_153 - .L_152)
.L_152:
        /*007c*/ 	.word	0x00000000
        /*0080*/ 	.short	0x0008
        /*0082*/ 	.short	0x0030
        /*0084*/ 	.byte	0x00, 0xf0, 0x11, 0x00


	//----- nvinfo : EIATTR_KPARAM_INFO
	.align		4
.L_153:
        /*0088*/ 	.byte	0x04, 0x17
        /*008a*/ 	.short	(.L_155 - .L_154)
.L_154:
        /*008c*/ 	.word	0x00000000
        /*0090*/ 	.short	0x0007
        /*0092*/ 	.short	0x002c
        /*0094*/ 	.byte	0x00, 0xf0, 0x11, 0x00


	//----- nvinfo : EIATTR_KPARAM_INFO
	.align		4
.L_155:
        /*0098*/ 	.byte	0x04, 0x17
        /*009a*/ 	.short	(.L_157 - .L_156)
.L_156:
        /*009c*/ 	.word	0x00000000
        /*00a0*/ 	.short	0x0006
        /*00a2*/ 	.short	0x0028
        /*00a4*/ 	.byte	0x00, 0xf0, 0x11, 0x00


	//----- nvinfo : EIATTR_KPARAM_INFO
	.align		4
.L_157:
        /*00a8*/ 	.byte	0x04, 0x17
        /*00aa*/ 	.short	(.L_159 - .L_158)
.L_158:
        /*00ac*/ 	.word	0x00000000
        /*00b0*/ 	.short	0x0005
        /*00b2*/ 	.short	0x0020
        /*00b4*/ 	.byte	0x00, 0xf5, 0x21, 0x00


	//----- nvinfo : EIATTR_KPARAM_INFO
	.align		4
.L_159:
        /*00b8*/ 	.byte	0x04, 0x17
        /*00ba*/ 	.short	(.L_161 - .L_160)
.L_160:
        /*00bc*/ 	.word	0x00000000
        /*00c0*/ 	.short	0x0004
        /*00c2*/ 	.short	0x0018
        /*00c4*/ 	.byte	0x00, 0xf5, 0x21, 0x00


	//----- nvinfo : EIATTR_KPARAM_INFO
	.align		4
.L_161:
        /*00c8*/ 	.byte	0x04, 0x17
        /*00ca*/ 	.short	(.L_163 - .L_162)
.L_162:
        /*00cc*/ 	.word	0x00000000
        /*00d0*/ 	.short	0x0003
        /*00d2*/ 	.short	0x0014
        /*00d4*/ 	.byte	0x00, 0xf0, 0x11, 0x00


	//----- nvinfo : EIATTR_KPARAM_INFO
	.align		4
.L_163:
        /*00d8*/ 	.byte	0x04, 0x17
        /*00da*/ 	.short	(.L_165 - .L_164)
.L_164:
        /*00dc*/ 	.word	0x00000000
        /*00e0*/ 	.short	0x0002
        /*00e2*/ 	.short	0x0010
        /*00e4*/ 	.byte	0x00, 0xf0, 0x11, 0x00


	//----- nvinfo : EIATTR_KPARAM_INFO
	.align		4
.L_165:
        /*00e8*/ 	.byte	0x04, 0x17
        /*00ea*/ 	.short	(.L_167 - .L_166)
.L_166:
        /*00ec*/ 	.word	0x00000000
        /*00f0*/ 	.short	0x0001
        /*00f2*/ 	.short	0x0008
        /*00f4*/ 	.byte	0x00, 0xf5, 0x21, 0x00


	//----- nvinfo : EIATTR_KPARAM_INFO
	.align		4
.L_167:
        /*00f8*/ 	.byte	0x04, 0x17
        /*00fa*/ 	.short	(.L_169 - .L_168)
.L_168:
        /*00fc*/ 	.word	0x00000000
        /*0100*/ 	.short	0x0000
        /*0102*/ 	.short	0x0000
        /*0104*/ 	.byte	0x00, 0xf5, 0x21, 0x00


	//----- nvinfo : EIATTR_SPARSE_MMA_MASK
	.align		4
.L_169:
        /*0108*/ 	.byte	0x03, 0x50
        /*010a*/ 	.short	0x0000


	//----- nvinfo : EIATTR_MAXREG_COUNT
	.align		4
        /*010c*/ 	.byte	0x03, 0x1b
        /*010e*/ 	.short	0x00ff


	//----- nvinfo : EIATTR_NUM_BARRIERS
	.align		4
        /*0110*/ 	.byte	0x02, 0x4c
        /*0112*/ 	.byte	0x01
	.zero		1


	//----- nvinfo : EIATTR_MERCURY_ISA_VERSION
	.align		4
        /*0114*/ 	.byte	0x03, 0x5f
        /*0116*/ 	.short	0x0101


	//----- nvinfo : EIATTR_COOP_GROUP_MASK_REGIDS
	.align		4
        /*0118*/ 	.byte	0x04, 0x29
        /*011a*/ 	.short	(.L_171 - .L_170)


	//   ....[0]....
.L_170:
        /*011c*/ 	.word	0xffffffff


	//   ....[1]....
        /*0120*/ 	.word	0xffffffff


	//   ....[2]....
        /*0124*/ 	.word	0xffffffff


	//   ....[3]....
        /*0128*/ 	.word	0xffffffff


	//   ....[4]....
        /*012c*/ 	.word	0xffffffff


	//   ....[5]....
        /*0130*/ 	.word	0xffffffff


	//   ....[6]....
        /*0134*/ 	.word	0xffffffff


	//   ....[7]....
        /*0138*/ 	.word	0xffffffff


	//   ....[8]....
        /*013c*/ 	.word	0xffffffff


	//   ....[9]....
        /*0140*/ 	.word	0xffffffff


	//   ....[10]....
        /*0144*/ 	.word	0x05000015


	//   ....[11]....
        /*0148*/ 	.word	0x05000015


	//   ....[12]....
        /*014c*/ 	.word	0x05000015


	//   ....[13]....
        /*0150*/ 	.word	0x05000015


	//   ....[14]....
        /*0154*/ 	.word	0x05000015


	//----- nvinfo : EIATTR_COOP_GROUP_INSTR_OFFSETS
	.align		4
.L_171:
        /*0158*/ 	.byte	0x04, 0x28
        /*015a*/ 	.short	(.L_173 - .L_172)


	//   ....[0]....
.L_172:
        /*015c*/ 	.word	0x00000ac0


	//   ....[1]....
        /*0160*/ 	.word	0x00000b00


	//   ....[2]....
        /*0164*/ 	.word	0x00000b20


	//   ....[3]....
        /*0168*/ 	.word	0x00000b40


	//   ....[4]....
        /*016c*/ 	.word	0x00000b60


	//   ....[5]....
        /*0170*/ 	.word	0x00000c40


	//   ....[6]....
        /*0174*/ 	.word	0x00000c60


	//   ....[7]....
        /*0178*/ 	.word	0x00000c80


	//   ....[8]....
        /*017c*/ 	.word	0x00000ca0


	//   ....[9]....
        /*0180*/ 	.word	0x00000cc0


	//   ....[10]....
        /*0184*/ 	.word	0x00000e20


	//   ....[11]....
        /*0188*/ 	.word	0x00000e90


	//   ....[12]....
        /*018c*/ 	.word	0x00000f00


	//   ....[13]....
        /*0190*/ 	.word	0x00000f70


	//   ....[14]....
        /*0194*/ 	.word	0x00000fe0


	//----- nvinfo : EIATTR_VRC_CTA_INIT_COUNT
	.align		4
.L_173:
        /*0198*/ 	.byte	0x02, 0x4a
	.zero		1
	.zero		1


	//----- nvinfo : EIATTR_EXIT_INSTR_OFFSETS
	.align		4
        /*019c*/ 	.byte	0x04, 0x1c
        /*019e*/ 	.short	(.L_175 - .L_174)


	//   ....[0]....
.L_174:
        /*01a0*/ 	.word	0x00000060


	//   ....[1]....
        /*01a4*/ 	.word	0x00000280


	//   ....[2]....
        /*01a8*/ 	.word	0x00000dd0


	//----- nvinfo : EIATTR_CRS_STACK_SIZE
	.align		4
.L_175:
        /*01ac*/ 	.byte	0x04, 0x1e
        /*01ae*/ 	.short	(.L_177 - .L_176)
.L_176:
        /*01b0*/ 	.word	0x00000000


	//----- nvinfo : EIATTR_CBANK_PARAM_SIZE
	.align		4
.L_177:
        /*01b4*/ 	.byte	0x03, 0x19
        /*01b6*/ 	.short	0x0060


	//----- nvinfo : EIATTR_PARAM_CBANK
	.align		4
        /*01b8*/ 	.byte	0x04, 0x0a
        /*01ba*/ 	.short	(.L_179 - .L_178)
	.align		4
.L_178:
        /*01bc*/ 	.word	index@(.nv.constant0.popcount_weighted_keys_literal_fused_multiq_kernel)
        /*01c0*/ 	.short	0x0380
        /*01c2*/ 	.short	0x0060


	//----- nvinfo : EIATTR_SW_WAR
	.align		4
.L_179:
        /*01c4*/ 	.byte	0x04, 0x36
        /*01c6*/ 	.short	(.L_181 - .L_180)
.L_180:
        /*01c8*/ 	.word	0x00000008
.L_181:


//--------------------- .nv.info.pack_bits_all_ballot_multi_kernel --------------------------
	.section	.nv.info.pack_bits_all_ballot_multi_kernel,"",@"SHT_CUDA_INFO"
	.sectionflags	@""
	.align	4


	//----- nvinfo : EIATTR_CUDA_API_VERSION
	.align		4
        /*0000*/ 	.byte	0x04, 0x37
        /*0002*/ 	.short	(.L_183 - .L_182)
.L_182:
        /*0004*/ 	.word	0x00000082


	//----- nvinfo : EIATTR_KPARAM_INFO
	.align		4
.L_183:
        /*0008*/ 	.byte	0x04, 0x17
        /*000a*/ 	.short	(.L_185 - .L_184)
.L_184:
        /*000c*/ 	.word	0x00000000
        /*0010*/ 	.short	0x0005
        /*0012*/ 	.short	0x0020
        /*0014*/ 	.byte	0x00, 0xf5, 0x21, 0x00


	//----- nvinfo : EIATTR_KPARAM_INFO
	.align		4
.L_185:
        /*0018*/ 	.byte	0x04, 0x17
        /*001a*/ 	.short	(.L_187 - .L_186)
.L_186:
        /*001c*/ 	.word	0x00000000
        /*0020*/ 	.short	0x0004
        /*0022*/ 	.short	0x0018
        /*0024*/ 	.byte	0x00, 0xf0, 0x21, 0x00


	//----- nvinfo : EIATTR_KPARAM_INFO
	.align		4
.L_187:
        /*0028*/ 	.byte	0x04, 0x17
        /*002a*/ 	.short	(.L_189 - .L_188)
.L_188:
        /*002c*/ 	.word	0x00000000
        /*0030*/ 	.short	0x0003
        /*0032*/ 	.short	0x0014
        /*0034*/ 	.byte	0x00, 0xf0, 0x11, 0x00


	//----- nvinfo : EIATTR_KPARAM_INFO
	.align		4
.L_189:
        /*0038*/ 	.byte	0x04, 0x17
        /*003a*/ 	.short	(.L_191 - .L_190)
.L_190:
        /*003c*/ 	.word	0x00000000
        /*0040*/ 	.short	0x0002
        /*0042*/ 	.short	0x0010
        /*0044*/ 	.byte	0x00, 0xf0, 0x11, 0x00


	//----- nvinfo : EIATTR_KPARAM_INFO
	.align		4
.L_191:
        /*0048*/ 	.byte	0x04, 0x17
        /*004a*/ 	.short	(.L_193 - .L_192)
.L_192:
        /*004c*/ 	.word	0x00000000
        /*0050*/ 	.short	0x0001
        /*0052*/ 	.short	0x0008
        /*0054*/ 	.byte	0x00, 0xf0, 0x21, 0x00


	//----- nvinfo : EIATTR_KPARAM_INFO
	.align		4
.L_193:
        /*0058*/ 	.byte	0x04, 0x17
        /*005a*/ 	.short	(.L_195 - .L_194)
.L_194:
        /*005c*/ 	.word	0x00000000
        /*0060*/ 	.short	0x0000
        /*0062*/ 	.short	0x0000
        /*0064*/ 	.byte	0x00, 0xf5, 0x21, 0x00


	//----- nvinfo : EIATTR_SPARSE_MMA_MASK
	.align		4
.L_195:
        /*0068*/ 	.byte	0x03, 0x50
        /*006a*/ 	.short	0x0000


	//----- nvinfo : EIATTR_MAXREG_COUNT
	.align		4
        /*006c*/ 	.byte	0x03, 0x1b
        /*006e*/ 	.short	0x00ff


	//----- nvinfo : EIATTR_MERCURY_ISA_VERSION
	.align		4
        /*0070*/ 	.byte	0x03, 0x5f
        /*0072*/ 	.short	0x0101


	//----- nvinfo : EIATTR_COOP_GROUP_MASK_REGIDS
	.align		4
        /*0074*/ 	.byte	0x04, 0x29
        /*0076*/ 	.short	(.L_197 - .L_196)


	//   ....[0]....
.L_196:
        /*0078*/ 	.word	0xffffffff


	//   ....[1]....
        /*007c*/ 	.word	0xffffffff


	//----- nvinfo : EIATTR_COOP_GROUP_INSTR_OFFSETS
	.align		4
.L_197:
        /*0080*/ 	.byte	0x04, 0x28
        /*0082*/ 	.short	(.L_199 - .L_198)


	//   ....[0]....
.L_198:
        /*0084*/ 	.word	0x00000340


	//   ....[1]....
        /*0088*/ 	.word	0x00000350


	//----- nvinfo : EIATTR_VRC_CTA_INIT_COUNT
	.align		4
.L_199:
        /*008c*/ 	.byte	0x02, 0x4a
	.zero		1
	.zero		1


	//----- nvinfo : EIATTR_EXIT_INSTR_OFFSETS
	.align		4
        /*0090*/ 	.byte	0x04, 0x1c
        /*0092*/ 	.short	(.L_201 - .L_200)


	//   ....[0]....
.L_200:
        /*0094*/ 	.word	0x00000040


	//   ....[1]....
        /*0098*/ 	.word	0x000000d0


	//   ....[2]....
        /*009c*/ 	.word	0x00000360


	//   ....[3]....
        /*00a0*/ 	.word	0x000003d0


	//----- nvinfo : EIATTR_CRS_STACK_SIZE
	.align		4
.L_201:
        /*00a4*/ 	.byte	0x04, 0x1e
        /*00a6*/ 	.short	(.L_203 - .L_202)
.L_202:
        /*00a8*/ 	.word	0x00000000


	//----- nvinfo : EIATTR_CBANK_PARAM_SIZE
	.align		4
.L_203:
        /*00ac*/ 	.byte	0x03, 0x19
        /*00ae*/ 	.short	0x0028


	//----- nvinfo : EIATTR_PARAM_CBANK
	.align		4
        /*00b0*/ 	.byte	0x04, 0x0a
        /*00b2*/ 	.short	(.L_205 - .L_204)
	.align		4
.L_204:
        /*00b4*/ 	.word	index@(.nv.constant0.pack_bits_all_ballot_multi_kernel)
        /*00b8*/ 	.short	0x0380
        /*00ba*/ 	.short	0x0028


	//----- nvinfo : EIATTR_SW_WAR
	.align		4
.L_205:
        /*00bc*/ 	.byte	0x04, 0x36
        /*00be*/ 	.short	(.L_207 - .L_206)
.L_206:
        /*00c0*/ 	.word	0x00000008
.L_207:


//--------------------- .nv.info.pack_bits_all_kernel --------------------------
	.section	.nv.info.pack_bits_all_kernel,"",@"SHT_CUDA_INFO"
	.sectionflags	@""
	.align	4


	//----- nvinfo : EIATTR_CUDA_API_VERSION
	.align		4
        /*0000*/ 	.byte	0x04, 0x37
        /*0002*/ 	.short	(.L_209 - .L_208)
.L_208:
        /*0004*/ 	.word	0x00000082


	//----- nvinfo : EIATTR_KPARAM_INFO
	.align		4
.L_209:
        /*0008*/ 	.byte	0x04, 0x17
        /*000a*/ 	.short	(.L_211 - .L_210)
.L_210:
        /*000c*/ 	.word	0x00000000
        /*0010*/ 	.short	0x0005
        /*0012*/ 	.short	0x0020
        /*0014*/ 	.byte	0x00, 0xf5, 0x21, 0x00


	//----- nvinfo : EIATTR_KPARAM_INFO
	.align		4
.L_211:
        /*0018*/ 	.byte	0x04, 0x17
        /*001a*/ 	.short	(.L_213 - .L_212)
.L_212:
        /*001c*/ 	.word	0x00000000
        /*0020*/ 	.short	0x0004
        /*0022*/ 	.short	0x0018
        /*0024*/ 	.byte	0x00, 0xf0, 0x21, 0x00


	//----- nvinfo : EIATTR_KPARAM_INFO
	.align		4
.L_213:
        /*0028*/ 	.byte	0x04, 0x17
        /*002a*/ 	.short	(.L_215 - .L_214)
.L_214:
        /*002c*/ 	.word	0x00000000
        /*0030*/ 	.short	0x0003
        /*0032*/ 	.short	0x0014
        /*0034*/ 	.byte	0x00, 0xf0, 0x11, 0x00


	//----- nvinfo : EIATTR_KPARAM_INFO
	.align		4
.L_215:
        /*0038*/ 	.byte	0x04, 0x17
        /*003a*/ 	.short	(.L_217 - .L_216)
.L_216:
        /*003c*/ 	.word	0x00000000
        /*0040*/ 	.short	0x0002
        /*0042*/ 	.short	0x0010
        /*0044*/ 	.byte	0x00, 0xf0, 0x11, 0x00


	//----- nvinfo : EIATTR_KPARAM_INFO
	.align		4
.L_217:
        /*0048*/ 	.byte	0x04, 0x17
        /*004a*/ 	.short	(.L_219 - .L_218)
.L_218:
        /*004c*/ 	.word	0x00000000
        /*0050*/ 	.short	0x0001
        /*0052*/ 	.short	0x0008
        /*0054*/ 	.byte	0x00, 0xf0, 0x21, 0x00


	//----- nvinfo : EIATTR_KPARAM_INFO
	.align		4
.L_219:
        /*0058*/ 	.byte	0x04, 0x17
        /*005a*/ 	.short	(.L_221 - .L_220)
.L_220:
        /*005c*/ 	.word	0x00000000
        /*0060*/ 	.short	0x0000
        /*0062*/ 	.short	0x0000
        /*0064*/ 	.byte	0x00, 0xf5, 0x21, 0x00


	//----- nvinfo : EIATTR_SPARSE_MMA_MASK
	.align		4
.L_221:
        /*0068*/ 	.byte	0x03, 0x50
        /*006a*/ 	.short	0x0000


	//----- nvinfo : EIATTR_MAXREG_COUNT
	.align		4
        /*006c*/ 	.byte	0x03, 0x1b
        /*006e*/ 	.short	0x00ff


	//----- nvinfo : EIATTR_MERCURY_ISA_VERSION
	.align		4
        /*0070*/ 	.byte	0x03, 0x5f
        /*0072*/ 	.short	0x0101


	//----- nvinfo : EIATTR_VRC_CTA_INIT_COUNT
	.align		4
        /*0074*/ 	.byte	0x02, 0x4a
	.zero		1
	.zero		1


	//----- nvinfo : EIATTR_EXIT_INSTR_OFFSETS
	.align		4
        /*0078*/ 	.byte	0x04, 0x1c
        /*007a*/ 	.short	(.L_223 - .L_222)


	//   ....[0]....
.L_222:
        /*007c*/ 	.word	0x00000080


	//   ....[1]....
        /*0080*/ 	.word	0x00000ac0


	//----- nvinfo : EIATTR_CRS_STACK_SIZE
	.align		4
.L_223:
        /*0084*/ 	.byte	0x04, 0x1e
        /*0086*/ 	.short	(.L_225 - .L_224)
.L_224:
        /*0088*/ 	.word	0x00000000


	//----- nvinfo : EIATTR_CBANK_PARAM_SIZE
	.align		4
.L_225:
        /*008c*/ 	.byte	0x03, 0x19
        /*008e*/ 	.short	0x0028


	//----- nvinfo : EIATTR_PARAM_CBANK
	.align		4
        /*0090*/ 	.byte	0x04, 0x0a
        /*0092*/ 	.short	(.L_227 - .L_226)
	.align		4
.L_226:
        /*0094*/ 	.word	index@(.nv.constant0.pack_bits_all_kernel)
        /*0098*/ 	.short	0x0380
        /*009a*/ 	.short	0x0028


	//----- nvinfo : EIATTR_SW_WAR
	.align		4
.L_227:
        /*009c*/ 	.byte	0x04, 0x36
        /*009e*/ 	.short	(.L_229 - .L_228)
.L_228:
        /*00a0*/ 	.word	0x00000008
.L_229:


//--------------------- .nv.info.ewah_decompress_kernel --------------------------
	.section	.nv.info.ewah_decompress_kernel,"",@"SHT_CUDA_INFO"
	.sectionflags	@""
	.align	4


	//----- nvinfo : EIATTR_CUDA_API_VERSION
	.align		4
        /*0000*/ 	.byte	0x04, 0x37
        /*0002*/ 	.short	(.L_231 - .L_230)
.L_230:
        /*0004*/ 	.word	0x00000082


	//----- nvinfo : EIATTR_KPARAM_INFO
	.align		4
.L_231:
        /*0008*/ 	.byte	0x04, 0x17
        /*000a*/ 	.short	(.L_233 - .L_232)
.L_232:
        /*000c*/ 	.word	0x00000000
        /*0010*/ 	.short	0x0003
        /*0012*/ 	.short	0x0010
        /*0014*/ 	.byte	0x00, 0xf5, 0x21, 0x00


	//----- nvinfo : EIATTR_KPARAM_INFO
	.align		4
.L_233:
        /*0018*/ 	.byte	0x04, 0x17
        /*001a*/ 	.short	(.L_235 - .L_234)
.L_234:
        /*001c*/ 	.word	0x00000000
        /*0020*/ 	.short	0x0002
        /*0022*/ 	.short	0x000c
        /*0024*/ 	.byte	0x00, 0xf0, 0x11, 0x00


	//----- nvinfo : EIATTR_KPARAM_INFO
	.align		4
.L_235:
        /*0028*/ 	.byte	0x04, 0x17
        /*002a*/ 	.short	(.L_237 - .L_236)
.L_236:
        /*002c*/ 	.word	0x00000000
        /*0030*/ 	.short	0x0001
        /*0032*/ 	.short	0x0008
        /*0034*/ 	.byte	0x00, 0xf0, 0x11, 0x00


	//----- nvinfo : EIATTR_KPARAM_INFO
	.align		4
.L_237:
        /*0038*/ 	.byte	0x04, 0x17
        /*003a*/ 	.short	(.L_239 - .L_238)
.L_238:
        /*003c*/ 	.word	0x00000000
        /*0040*/ 	.short	0x0000
        /*0042*/ 	.short	0x0000
        /*0044*/ 	.byte	0x00, 0xf5, 0x21, 0x00


	//----- nvinfo : EIATTR_SPARSE_MMA_MASK
	.align		4
.L_239:
        /*0048*/ 	.byte	0x03, 0x50
        /*004a*/ 	.short	0x0000


	//----- nvinfo : EIATTR_MAXREG_COUNT
	.align		4
        /*004c*/ 	.byte	0x03, 0x1b
        /*004e*/ 	.short	0x00ff


	//----- nvinfo : EIATTR_MERCURY_ISA_VERSION
	.align		4
        /*0050*/ 	.byte	0x03, 0x5f
        /*0052*/ 	.short	0x0101


	//----- nvinfo : EIATTR_VRC_CTA_INIT_COUNT
	.align		4
        /*0054*/ 	.byte	0x02, 0x4a
	.zero		1
	.zero		1


	//----- nvinfo : EIATTR_EXIT_INSTR_OFFSETS
	.align		4
        /*0058*/ 	.byte	0x04, 0x1c
        /*005a*/ 	.short	(.L_241 - .L_240)


	//   ....[0]....
.L_240:
        /*005c*/ 	.word	0x00000030


	//   ....[1]....
        /*0060*/ 	.word	0x000003c0


	//   ....[2]....
        /*0064*/ 	.word	0x000005d0


	//   ....[3]....
        /*0068*/ 	.word	0x000006d0


	//   ....[4]....
        /*006c*/ 	.word	0x00000790


	//   ....[5]....
        /*0070*/ 	.word	0x00000820


	//----- nvinfo : EIATTR_CBANK_PARAM_SIZE
	.align		4
.L_241:
        /*0074*/ 	.byte	0x03, 0x19
        /*0076*/ 	.short	0x0018


	//----- nvinfo : EIATTR_PARAM_CBANK
	.align		4
        /*0078*/ 	.byte	0x04, 0x0a
        /*007a*/ 	.short	(.L_243 - .L_242)
	.align		4
.L_242:
        /*007c*/ 	.word	index@(.nv.constant0.ewah_decompress_kernel)
        /*0080*/ 	.short	0x0380
        /*0082*/ 	.short	0x0018


	//----- nvinfo : EIATTR_SW_WAR
	.align		4
.L_243:
        /*0084*/ 	.byte	0x04, 0x36
        /*0086*/ 	.short	(.L_245 - .L_244)
.L_244:
        /*0088*/ 	.word	0x00000008
.L_245:


//--------------------- .nv.callgraph             --------------------------
	.section	.nv.callgraph,"",@"SHT_CUDA_CALLGRAPH"
	.align	4
	.sectionentsize	8
	.align		4
        /*0000*/ 	.word	0x00000000
	.align		4
        /*0004*/ 	.word	0xffffffff
	.align		4
        /*0008*/ 	.word	0x00000000
	.align		4
        /*000c*/ 	.word	0xfffffffe
	.align		4
        /*0010*/ 	.word	0x00000000
	.align		4
        /*0014*/ 	.word	0xfffffffd
	.align		4
        /*0018*/ 	.word	0x00000000
	.align		4
        /*001c*/ 	.word	0xfffffffc


//--------------------- .text.ewah_emit_kernel    --------------------------
	.section	.text.ewah_emit_kernel,"ax",@progbits
	.align	128
        .global         ewah_emit_kernel
        .type           ewah_emit_kernel,@function
        .size           ewah_emit_kernel,(.L_x_81 - ewah_emit_kernel)
        .other          ewah_emit_kernel,@"STO_CUDA_ENTRY STV_DEFAULT"
ewah_emit_kernel:
.text.ewah_emit_kernel:
[----:B------:R-:W-:Y:S01]  /*0000*/  LDC R1, c[0x0][0x37c] ;  /* 0x0000df00ff017b82 */ /* 0x000fe20000000800 */
[----:B------:R-:W0:Y:S01]  /*0010*/  S2R R2, SR_CTAID.X ;  /* 0x0000000000027919 */ /* 0x000e220000002500 */
[----:B------:R-:W0:Y:S01]  /*0020*/  LDCU UR4, c[0x0][0x388] ;  /* 0x00007100ff0477ac */ /* 0x000e220008000800 */
[----:B------:R-:W1:Y:S01]  /*0030*/  S2R R0, SR_TID.X ;  /* 0x0000000000007919 */ /* 0x000e620000002100 */
[----:B0-----:R-:W-:-:S04]  /*0040*/  ISETP.GE.AND P0, PT, R2, UR4, PT ;  /* 0x0000000402007c0c */ /* 0x001fc8000bf06270 */
[----:B-1----:R-:W-:-:S13]  /*0050*/  ISETP.NE.OR P0, PT, R0, RZ, P0 ;  /* 0x000000ff0000720c */ /* 0x002fda0000705670 */
[----:B------:R-:W-:Y:S05]  /*0060*/  @P0 EXIT ;  /* 0x000000000000094d */ /* 0x000fea0003800000 */
[----:B------:R-:W0:Y:S01]  /*0070*/  LDC.64 R4, c[0x0][0x398] ;  /* 0x0000e600ff047b82 */ /* 0x000e220000000a00 */
[----:B------:R-:W1:Y:S01]  /*0080*/  LDCU.64 UR6, c[0x0][0x358] ;  /* 0x00006b00ff0677ac */ /* 0x000e620008000a00 */
[----:B------:R-:W2:Y:S01]  /*0090*/  LDCU UR5, c[0x0][0x38c] ;  /* 0x00007180ff0577ac */ /* 0x000ea20008000800 */
[----:B0-----:R-:W-:-:S06]  /*00a0*/  IMAD.WIDE.U32 R4, R2, 0x8, R4 ;  /* 0x0000000802047825 */ /* 0x001fcc00078e0004 */
[----:B-1----:R-:W3:Y:S01]  /*00b0*/  LDG.E.64.CONSTANT R4, desc[UR6][R4.64] ;  /* 0x0000000604047981 */ /* 0x002ee2000c1e9b00 */
[----:B--2---:R-:W-:Y:S01]  /*00c0*/  UISETP.GE.AND UP0, UPT, UR5, 0x1, UPT ;  /* 0x000000010500788c */ /* 0x004fe2000bf06270 */
[----:B---3--:R-:W-:-:S08]  /*00d0*/  IMAD.MOV.U32 R17, RZ, RZ, R4 ;  /* 0x000000ffff117224 */ /* 0x008fd000078e0004 */
[----:B------:R-:W-:Y:S05]  /*00e0*/  BRA.U !UP0, `(.L_x_0) ;  /* 0x0000000d08b07547 */ /* 0x000fea000b800000 */
[----:B------:R-:W0:Y:S08]  /*00f0*/  LDC.64 R12, c[0x0][0x390] ;  /* 0x0000e400ff0c7b82 */ /* 0x000e300000000a00 */
[----:B------:R-:W1:Y:S01]  /*0100*/  LDC.64 R8, c[0x0][0x380] ;  /* 0x0000e000ff087b82 */ /* 0x000e620000000a00 */
[----:B0-----:R-:W-:-:S04]  /*0110*/  LEA R12, P0, R2, R12, 0x2 ;  /* 0x0000000c020c7211 */ /* 0x001fc800078010ff */
[----:B------:R-:W-:-:S05]  /*0120*/  LEA.HI.X R13, R2, R13, RZ, 0x2, P0 ;  /* 0x0000000d020d7211 */ /* 0x000fca00000f14ff */
[----:B------:R0:W5:Y:S01]  /*0130*/  LDG.E.CONSTANT R0, desc[UR6][R12.64] ;  /* 0x000000060c007981 */ /* 0x000162000c1e9900 */
[----:B------:R-:W-:Y:S02]  /*0140*/  USHF.R.S32.HI UR4, URZ, 0x1f, UR5 ;  /* 0x0000001fff047899 */ /* 0x000fe40008011405 */
[----:B------:R-:W-:-:S04]  /*0150*/  IMAD.WIDE.U32 R6, R2, UR5, RZ ;  /* 0x0000000502067c25 */ /* 0x000fc8000f8e00ff */
[----:B------:R-:W-:Y:S01]  /*0160*/  IMAD.MOV.U32 R16, RZ, RZ, R5 ;  /* 0x000000ffff107224 */ /* 0x000fe200078e0005 */
[----:B-1----:R-:W-:Y:S01]  /*0170*/  LEA R8, P0, R6, R8, 0x3 ;  /* 0x0000000806087211 */ /* 0x002fe200078018ff */
[----:B------:R-:W-:Y:S02]  /*0180*/  IMAD R3, R2, UR4, RZ ;  /* 0x0000000402037c24 */ /* 0x000fe4000f8e02ff */
[----:B------:R-:W-:Y:S01]  /*0190*/  IMAD.MOV.U32 R17, RZ, RZ, R4 ;  /* 0x000000ffff117224 */ /* 0x000fe200078e0004 */
[----:B------:R-:W-:Y:S01]  /*01a0*/  IADD3 R10, P1, PT, R8, 0x10, RZ ;  /* 0x00000010080a7810 */ /* 0x000fe20007f3e0ff */
[----:B------:R-:W-:-:S05]  /*01b0*/  IMAD.IADD R3, R7, 0x1, R3 ;  /* 0x0000000107037824 */ /* 0x000fca00078e0203 */
[----:B------:R-:W-:Y:S01]  /*01c0*/  LEA.HI.X R9, R6, R9, R3, 0x3, P0 ;  /* 0x0000000906097211 */ /* 0x000fe200000f1c03 */
[----:B------:R-:W-:-:S04]  /*01d0*/  IMAD.MOV.U32 R3, RZ, RZ, RZ ;  /* 0x000000ffff037224 */ /* 0x000fc800078e00ff */
[----:B0-----:R-:W-:-:S07]  /*01e0*/  IMAD.X R11, RZ, RZ, R9, P1 ;  /* 0x000000ffff0b7224 */ /* 0x001fce00008e0609 */
.L_x_13:
[----:B-----5:R-:W-:Y:S01]  /*01f0*/  ISETP.NE.AND P0, PT, R0, RZ, PT ;  /* 0x000000ff0000720c */ /* 0x020fe20003f05270 */
[----:B------:R-:W-:Y:S01]  /*0200*/  UMOV UR4, URZ ;  /* 0x000000ff00047c82 */ /* 0x000fe20008000000 */
[----:B------:R-:W-:Y:S02]  /*0210*/  HFMA2 R5, -RZ, RZ, 0, 0 ;  /* 0x00000000ff057431 */ /* 0x000fe400000001ff */
[----:B------:R-:W-:Y:S01]  /*0220*/  IMAD.MOV.U32 R6, RZ, RZ, R3 ;  /* 0x000000ffff067224 */ /* 0x000fe200078e0003 */
[----:B0-2-4-:R-:W-:-:S08]  /*0230*/  CS2R R14, SRZ ;  /* 0x00000000000e7805 */ /* 0x015fd0000001ff00 */
[----:B-1----:R-:W-:Y:S05]  /*0240*/  @!P0 BRA `(.L_x_1) ;  /* 0x00000000007c8947 */ /* 0x002fea0003800000 */
[----:B------:R-:W-:-:S06]  /*0250*/  IMAD.WIDE R12, R3, 0x8, R8 ;  /* 0x00000008030c7825 */ /* 0x000fcc00078e0208 */
[----:B------:R-:W2:Y:S02]  /*0260*/  LDG.E.64.CONSTANT R12, desc[UR6][R12.64] ;  /* 0x000000060c0c7981 */ /* 0x000ea4000c1e9b00 */
[----:B--2---:R-:W-:-:S04]  /*0270*/  IADD3 R7, P1, PT, R12, 0x1, RZ ;  /* 0x000000010c077810 */ /* 0x004fc80007f3e0ff */
[----:B------:R-:W-:Y:S01]  /*0280*/  ISETP.GT.U32.AND P0, PT, R7, 0x1, PT ;  /* 0x000000010700780c */ /* 0x000fe20003f04070 */
[----:B------:R-:W-:-:S05]  /*0290*/  IMAD.X R7, RZ, RZ, R13, P1 ;  /* 0x000000ffff077224 */ /* 0x000fca00008e060d */
[----:B------:R-:W-:-:S13]  /*02a0*/  ISETP.GT.U32.AND.EX P0, PT, R7, RZ, PT, P0 ;  /* 0x000000ff0700720c */ /* 0x000fda0003f04100 */
[----:B------:R-:W-:Y:S05]  /*02b0*/  @P0 BRA `(.L_x_1) ;  /* 0x0000000000600947 */ /* 0x000fea0003800000 */
[----:B------:R-:W0:Y:S01]  /*02c0*/  LDCU UR5, c[0x0][0x38c] ;  /* 0x00007180ff0577ac */ /* 0x000e220008000800 */
[----:B------:R-:W-:Y:S01]  /*02d0*/  IMAD.MOV.U32 R6, RZ, RZ, R3 ;  /* 0x000000ffff067224 */ /* 0x000fe200078e0003 */
[----:B0-----:R-:W-:-:S13]  /*02e0*/  ISETP.GE.AND P0, PT, R3, UR5, PT ;  /* 0x0000000503007c0c */ /* 0x001fda000bf06270 */
[----:B------:R-:W-:Y:S05]  /*02f0*/  @P0 BRA `(.L_x_2) ;  /* 0x00000000003c0947 */ /* 0x000fea0003800000 */
[----:B------:R-:W0:Y:S01]  /*0300*/  LDC R7, c[0x0][0x38c] ;  /* 0x0000e300ff077b82 */ /* 0x000e220000000800 */
[----:B------:R-:W-:Y:S01]  /*0310*/  ISETP.NE.U32.AND P0, PT, R12, -0x1, PT ;  /* 0xffffffff0c00780c */ /* 0x000fe20003f05070 */
[----:B------:R-:W-:Y:S01]  /*0320*/  IMAD.MOV.U32 R6, RZ, RZ, R3 ;  /* 0x000000ffff067224 */ /* 0x000fe200078e0003 */
[----:B------:R-:W1:Y:S02]  /*0330*/  LDCU UR5, c[0x0][0x38c] ;  /* 0x00007180ff0577ac */ /* 0x000e640008000800 */
[----:B------:R-:W-:-:S04]  /*0340*/  ISETP.NE.AND.EX P0, PT, R13, -0x1, PT, P0 ;  /* 0xffffffff0d00780c */ /* 0x000fc80003f05300 */
[----:B------:R-:W-:-:S09]  /*0350*/  SEL R5, RZ, 0xffffffff, P0 ;  /* 0xffffffffff057807 */ /* 0x000fd20000000000 */
.L_x_3:
[----:B------:R-:W-:-:S06]  /*0360*/  IMAD.WIDE R14, R6, 0x8, R8 ;  /* 0x00000008060e7825 */ /* 0x000fcc00078e0208 */
[----:B------:R-:W2:Y:S02]  /*0370*/  LDG.E.64.CONSTANT R14, desc[UR6][R14.64] ;  /* 0x000000060e0e7981 */ /* 0x000ea4000c1e9b00 */
[----:B--2---:R-:W-:-:S04]  /*0380*/  ISETP.NE.U32.AND P0, PT, R14, R5, PT ;  /* 0x000000050e00720c */ /* 0x004fc80003f05070 */
[----:B------:R-:W-:-:S13]  /*0390*/  ISETP.NE.AND.EX P0, PT, R15, R5, PT, P0 ;  /* 0x000000050f00720c */ /* 0x000fda0003f05300 */
[----:B------:R-:W-:Y:S05]  /*03a0*/  @P0 BRA `(.L_x_2) ;  /* 0x0000000000100947 */ /* 0x000fea0003800000 */
[----:B------:R-:W-:-:S05]  /*03b0*/  VIADD R6, R6, 0x1 ;  /* 0x0000000106067836 */ /* 0x000fca0000000000 */
[----:B-1----:R-:W-:-:S13]  /*03c0*/  ISETP.NE.AND P0, PT, R6, UR5, PT ;  /* 0x0000000506007c0c */ /* 0x002fda000bf05270 */
[----:B------:R-:W-:Y:S05]  /*03d0*/  @P0 BRA `(.L_x_3) ;  /* 0xfffffffc00e00947 */ /* 0x000fea000383ffff */
[----:B0-----:R-:W-:-:S07]  /*03e0*/  IMAD.MOV.U32 R6, RZ, RZ, R7 ;  /* 0x000000ffff067224 */ /* 0x001fce00078e0007 */
.L_x_2:
[----:B------:R-:W-:Y:S01]  /*03f0*/  ISETP.NE.U32.AND P0, PT, R12, -0x1, PT ;  /* 0xffffffff0c00780c */ /* 0x000fe20003f05070 */
[----:B------:R-:W-:-:S03]  /*0400*/  IMAD.IADD R14, R6, 0x1, -R3 ;  /* 0x00000001060e7824 */ /* 0x000fc600078e0a03 */
[----:B------:R-:W-:Y:S01]  /*0410*/  ISETP.NE.AND.EX P0, PT, R13, -0x1, PT, P0 ;  /* 0xffffffff0d00780c */ /* 0x000fe20003f05300 */
[----:B------:R-:W-:-:S03]  /*0420*/  IMAD.WIDE.U32 R14, R14, 0x2, RZ ;  /* 0x000000020e0e7825 */ /* 0x000fc600078e00ff */
[----:B------:R-:W-:-:S09]  /*0430*/  SEL R5, RZ, 0x1, P0 ;  /* 0x00000001ff057807 */ /* 0x000fd20000000000 */
.L_x_1:
[----:B0-----:R-:W0:Y:S01]  /*0440*/  LDC R7, c[0x0][0x38c] ;  /* 0x0000e300ff077b82 */ /* 0x001e220000000800 */
[----:B------:R-:W-:Y:S01]  /*0450*/  MOV R21, RZ ;  /* 0x000000ff00157202 */ /* 0x000fe20000000f00 */
[----:B------:R-:W-:Y:S01]  /*0460*/  IMAD.MOV.U32 R3, RZ, RZ, R6 ;  /* 0x000000ffff037224 */ /* 0x000fe200078e0006 */
[----:B0-----:R-:W-:-:S13]  /*0470*/  ISETP.GE.AND P0, PT, R6, R7, PT ;  /* 0x000000070600720c */ /* 0x001fda0003f06270 */
[----:B------:R-:W-:Y:S05]  /*0480*/  @P0 BRA `(.L_x_4) ;  /* 0x0000000000480947 */ /* 0x000fea0003800000 */
[----:B------:R-:W0:Y:S01]  /*0490*/  LDC R19, c[0x0][0x38c] ;  /* 0x0000e300ff137b82 */ /* 0x000e220000000800 */
[----:B------:R-:W-:Y:S01]  /*04a0*/  ISETP.NE.AND P1, PT, R0, RZ, PT ;  /* 0x000000ff0000720c */ /* 0x000fe20003f25270 */
[----:B------:R-:W-:Y:S02]  /*04b0*/  IMAD.IADD R20, R7, 0x1, -R6 ;  /* 0x0000000107147824 */ /* 0x000fe400078e0a06 */
[----:B------:R-:W-:-:S10]  /*04c0*/  IMAD.MOV.U32 R21, RZ, RZ, RZ ;  /* 0x000000ffff157224 */ /* 0x000fd400078e00ff */
.L_x_6:
[----:B------:R-:W-:Y:S05]  /*04d0*/  @!P1 BRA `(.L_x_5) ;  /* 0x0000000000209947 */ /* 0x000fea0003800000 */
[----:B------:R-:W-:-:S04]  /*04e0*/  IMAD.IADD R3, R21, 0x1, R6 ;  /* 0x0000000115037824 */ /* 0x000fc800078e0206 */
[----:B------:R-:W-:-:S06]  /*04f0*/  IMAD.WIDE R12, R3, 0x8, R8 ;  /* 0x00000008030c7825 */ /* 0x000fcc00078e0208 */
[----:B------:R-:W2:Y:S02]  /*0500*/  LDG.E.64.CONSTANT R12, desc[UR6][R12.64] ;  /* 0x000000060c0c7981 */ /* 0x000ea4000c1e9b00 */
[----:B--2---:R-:W-:-:S05]  /*0510*/  IADD3 R7, P0, PT, R12, 0x1, RZ ;  /* 0x000000010c077810 */ /* 0x004fca0007f1e0ff */
[----:B------:R-:W-:Y:S01]  /*0520*/  IMAD.X R18, RZ, RZ, R13, P0 ;  /* 0x000000ffff127224 */ /* 0x000fe200000e060d */
[----:B------:R-:W-:-:S04]  /*0530*/  ISETP.GE.U32.AND P0, PT, R7, 0x2, PT ;  /* 0x000000020700780c */ /* 0x000fc80003f06070 */
[----:B------:R-:W-:-:S13]  /*0540*/  ISETP.GE.U32.AND.EX P0, PT, R18, RZ, PT, P0 ;  /* 0x000000ff1200720c */ /* 0x000fda0003f06100 */
[----:B------:R-:W-:Y:S05]  /*0550*/  @!P0 BRA `(.L_x_4) ;  /* 0x0000000000148947 */ /* 0x000fea0003800000 */
.L_x_5:
[----:B------:R-:W-:-:S05]  /*0560*/  VIADD R21, R21, 0x1 ;  /* 0x0000000115157836 */ /* 0x000fca0000000000 */
[----:B------:R-:W-:-:S13]  /*0570*/  ISETP.NE.AND P0, PT, R21, R20, PT ;  /* 0x000000141500720c */ /* 0x000fda0003f05270 */
[----:B------:R-:W-:Y:S05]  /*0580*/  @P0 BRA `(.L_x_6) ;  /* 0xfffffffc00d00947 */ /* 0x000fea000383ffff */
[----:B0-----:R-:W-:Y:S01]  /*0590*/  MOV R3, R19 ;  /* 0x0000001300037202 */ /* 0x001fe20000000f00 */
[----:B------:R-:W-:-:S07]  /*05a0*/  IMAD.MOV.U32 R21, RZ, RZ, R20 ;  /* 0x000000ffff157224 */ /* 0x000fce00078e0014 */
.L_x_4:
[----:B------:R-:W2:Y:S01]  /*05b0*/  LDC.64 R12, c[0x0][0x3a0] ;  /* 0x0000e800ff0c7b82 */ /* 0x000ea20000000a00 */
[C---:B------:R-:W-:Y:S01]  /*05c0*/  IMAD.SHL.U32 R23, R17.reuse, 0x8, RZ ;  /* 0x0000000811177824 */ /* 0x040fe200078e00ff */
[----:B------:R-:W-:Y:S01]  /*05d0*/  SHF.L.U64.HI R20, R17, 0x3, R16 ;  /* 0x0000000311147819 */ /* 0x000fe20000010210 */
[----:B------:R-:W-:Y:S01]  /*05e0*/  IMAD.SHL.U32 R7, R21, 0x2, RZ ;  /* 0x0000000215077824 */ /* 0x000fe200078e00ff */
[----:B------:R-:W-:Y:S02]  /*05f0*/  LOP3.LUT R14, R5, R14, RZ, 0xfc, !PT ;  /* 0x0000000e050e7212 */ /* 0x000fe400078efcff */
[----:B------:R-:W-:Y:S02]  /*0600*/  IADD3 R17, P1, PT, R17, 0x1, RZ ;  /* 0x0000000111117810 */ /* 0x000fe40007f3e0ff */
[----:B------:R-:W-:-:S03]  /*0610*/  LOP3.LUT R15, R7, UR4, R15, 0xfe, !PT ;  /* 0x00000004070f7c12 */ /* 0x000fc6000f8efe0f */
[----:B------:R-:W-:Y:S01]  /*0620*/  IMAD.X R16, RZ, RZ, R16, P1 ;  /* 0x000000ffff107224 */ /* 0x000fe200008e0610 */
[----:B--2---:R-:W-:-:S05]  /*0630*/  IADD3 R18, P0, PT, R23, R12, RZ ;  /* 0x0000000c17127210 */ /* 0x004fca0007f1e0ff */
[----:B0-----:R-:W-:Y:S01]  /*0640*/  IMAD.X R19, R20, 0x1, R13, P0 ;  /* 0x0000000114137824 */ /* 0x001fe200000e060d */
[----:B------:R-:W-:-:S04]  /*0650*/  ISETP.NE.AND P0, PT, R21, RZ, PT ;  /* 0x000000ff1500720c */ /* 0x000fc80003f05270 */
[----:B------:R0:W-:Y:S09]  /*0660*/  STG.E.64 desc[UR6][R18.64], R14 ;  /* 0x0000000e12007986 */ /* 0x0001f2000c101b06 */
[----:B------:R-:W-:Y:S05]  /*0670*/  @!P0 BRA `(.L_x_7) ;  /* 0x0000000800408947 */ /* 0x000fea0003800000 */
[C---:B------:R-:W-:Y:S01]  /*0680*/  ISETP.GE.U32.AND P0, PT, R21.reuse, 0x4, PT ;  /* 0x000000041500780c */ /* 0x040fe20003f06070 */
[----:B------:R-:W-:Y:S01]  /*0690*/  IMAD.MOV.U32 R7, RZ, RZ, RZ ;  /* 0x000000ffff077224 */ /* 0x000fe200078e00ff */
[----:B------:R-:W-:Y:S01]  /*06a0*/  LOP3.LUT R5, R21, 0x3, RZ, 0xc0, !PT ;  /* 0x0000000315057812 */ /* 0x000fe200078ec0ff */
[----:B------:R-:W-:Y:S01]  /*06b0*/  IMAD.MOV.U32 R26, RZ, RZ, R16 ;  /* 0x000000ffff1a7224 */ /* 0x000fe200078e0010 */
[----:B------:R-:W-:-:S09]  /*06c0*/  MOV R29, R17 ;  /* 0x00000011001d7202 */ /* 0x000fd20000000f00 */
[----:B------:R-:W-:Y:S05]  /*06d0*/  @!P0 BRA `(.L_x_8) ;  /* 0x0000000400cc8947 */ /* 0x000fea0003800000 */
[----:B------:R-:W-:Y:S01]  /*06e0*/  LOP3.LUT R7, R21, 0xfffffffc, RZ, 0xc0, !PT ;  /* 0xfffffffc15077812 */ /* 0x000fe200078ec0ff */
[----:B------:R-:W-:Y:S01]  /*06f0*/  IMAD.MOV.U32 R29, RZ, RZ, R17 ;  /* 0x000000ffff1d7224 */ /* 0x000fe200078e0011 */
[----:B0-----:R-:W-:Y:S01]  /*0700*/  IADD3 R14, P1, P2, R23, 0x20, R12 ;  /* 0x00000020170e7810 */ /* 0x001fe20007a3e00c */
[----:B------:R-:W-:Y:S02]  /*0710*/  IMAD.MOV.U32 R26, RZ, RZ, R16 ;  /* 0x000000ffff1a7224 */ /* 0x000fe400078e0010 */
[----:B------:R-:W-:Y:S01]  /*0720*/  IMAD.MOV R28, RZ, RZ, -R7 ;  /* 0x000000ffff1c7224 */ /* 0x000fe200078e0a07 */
[----:B------:R-:W-:Y:S01]  /*0730*/  IADD3.X R15, PT, PT, R20, R13, RZ, P1, P2 ;  /* 0x0000000d140f7210 */ /* 0x000fe20000fe44ff */
[----:B------:R-:W-:-:S03]  /*0740*/  IMAD.MOV.U32 R27, RZ, RZ, R6 ;  /* 0x000000ffff1b7224 */ /* 0x000fc600078e0006 */
[----:B------:R-:W-:-:S13]  /*0750*/  ISETP.GE.AND P0, PT, R28, RZ, PT ;  /* 0x000000ff1c00720c */ /* 0x000fda0003f06270 */
[----:B------:R-:W-:Y:S05]  /*0760*/  @P0 BRA `(.L_x_9) ;  /* 0x00000004005c0947 */ /* 0x000fea0003800000 */
[----:B------:R-:W-:Y:S01]  /*0770*/  IMAD.MOV R16, RZ, RZ, -R28 ;  /* 0x000000ffff107224 */ /* 0x000fe200078e0a1c */
[----:B------:R-:W-:-:S04]  /*0780*/  PLOP3.LUT P0, PT, PT, PT, PT, 0x80, 0x8 ;  /* 0x000000000008781c */ /* 0x000fc80003f0f070 */
[----:B------:R-:W-:-:S13]  /*0790*/  ISETP.GT.AND P1, PT, R16, 0xc, PT ;  /* 0x0000000c1000780c */ /* 0x000fda0003f24270 */
[----:B------:R-:W-:Y:S05]  /*07a0*/  @!P1 BRA `(.L_x_10) ;  /* 0x0000000000c89947 */ /* 0x000fea0003800000 */
[----:B------:R-:W-:-:S13]  /*07b0*/  PLOP3.LUT P0, PT, PT, PT, PT, 0x8, 0x80 ;  /* 0x000000000080781c */ /* 0x000fda0003f0e170 */
.L_x_11:
[----:B------:R-:W-:-:S05]  /*07c0*/  IMAD.WIDE R16, R27, 0x8, R10 ;  /* 0x000000081b107825 */ /* 0x000fca00078e020a */
[----:B------:R-:W2:Y:S04]  /*07d0*/  LDG.E.64.CONSTANT R24, desc[UR6][R16.64+-0x10] ;  /* 0xfffff00610187981 */ /* 0x000ea8000c1e9b00 */
[----:B------:R-:W3:Y:S04]  /*07e0*/  LDG.E.64.CONSTANT R22, desc[UR6][R16.64+-0x8] ;  /* 0xfffff80610167981 */ /* 0x000ee8000c1e9b00 */
[----:B------:R-:W4:Y:S01]  /*07f0*/  LDG.E.64.CONSTANT R20, desc[UR6][R16.64] ;  /* 0x0000000610147981 */ /* 0x000f22000c1e9b00 */
[----:B------:R-:W-:-:S05]  /*0800*/  IADD3 R19, PT, PT, R27, 0x4, RZ ;  /* 0x000000041b137810 */ /* 0x000fca0007ffe0ff */
[----:B------:R-:W-:Y:S01]  /*0810*/  IMAD.WIDE R18, R19, 0x8, R10 ;  /* 0x0000000813127825 */ /* 0x000fe200078e020a */
[----:B------:R-:W5:Y:S04]  /*0820*/  LDG.E.64.CONSTANT R16, desc[UR6][R16.64+0x8] ;  /* 0x0000080610107981 */ /* 0x000f68000c1e9b00 */
[----:B--2---:R0:W-:Y:S04]  /*0830*/  STG.E.64 desc[UR6][R14.64+-0x18], R24 ;  /* 0xffffe8180e007986 */ /* 0x0041e8000c101b06 */
[----:B---3--:R2:W-:Y:S04]  /*0840*/  STG.E.64 desc[UR6][R14.64+-0x10], R22 ;  /* 0xfffff0160e007986 */ /* 0x0085e8000c101b06 */
[----:B----4-:R3:W-:Y:S04]  /*0850*/  STG.E.64 desc[UR6][R14.64+-0x8], R20 ;  /* 0xfffff8140e007986 */ /* 0x0107e8000c101b06 */
[----:B0-----:R-:W4:Y:S04]  /*0860*/  LDG.E.64.CONSTANT R24, desc[UR6][R18.64+-0x8] ;  /* 0xfffff80612187981 */ /* 0x001f28000c1e9b00 */
[----:B--2---:R-:W2:Y:S04]  /*0870*/  LDG.E.64.CONSTANT R22, desc[UR6][R18.64+-0x10] ;  /* 0xfffff00612167981 */ /* 0x004ea8000c1e9b00 */
[----:B---3--:R-:W3:Y:S04]  /*0880*/  LDG.E.64.CONSTANT R20, desc[UR6][R18.64] ;  /* 0x0000000612147981 */ /* 0x008ee8000c1e9b00 */
[----:B-----5:R0:W-:Y:S04]  /*0890*/  STG.E.64 desc[UR6][R14.64], R16 ;  /* 0x000000100e007986 */ /* 0x0201e8000c101b06 */
[----:B------:R-:W5:Y:S01]  /*08a0*/  LDG.E.64.CONSTANT R18, desc[UR6][R18.64+0x8] ;  /* 0x0000080612127981 */ /* 0x000f62000c1e9b00 */
[----:B0-----:R-:W-:-:S04]  /*08b0*/  VIADD R17, R27, 0x8 ;  /* 0x000000081b117836 */ /* 0x001fc80000000000 */
[----:B------:R-:W-:Y:S01]  /*08c0*/  IMAD.WIDE R16, R17, 0x8, R10 ;  /* 0x0000000811107825 */ /* 0x000fe200078e020a */
[----:B--2---:R0:W-:Y:S04]  /*08d0*/  STG.E.64 desc[UR6][R14.64+0x8], R22 ;  /* 0x000008160e007986 */ /* 0x0041e8000c101b06 */
[----:B---3--:R2:W-:Y:S04]  /*08e0*/  STG.E.64 desc[UR6][R14.64+0x18], R20 ;  /* 0x000018140e007986 */ /* 0x0085e8000c101b06 */
[----:B-----5:R3:W-:Y:S04]  /*08f0*/  STG.E.64 desc[UR6][R14.64+0x20], R18 ;  /* 0x000020120e007986 */ /* 0x0207e8000c101b06 */
[----:B0-----:R-:W5:Y:S04]  /*0900*/  LDG.E.64.CONSTANT R22, desc[UR6][R16.64+-0x10] ;  /* 0xfffff00610167981 */ /* 0x001f68000c1e9b00 */
[----:B--2---:R-:W2:Y:S04]  /*0910*/  LDG.E.64.CONSTANT R20, desc[UR6][R16.64+-0x8] ;  /* 0xfffff80610147981 */ /* 0x004ea8000c1e9b00 */
[----:B---3--:R-:W3:Y:S04]  /*0920*/  LDG.E.64.CONSTANT R18, desc[UR6][R16.64] ;  /* 0x0000000610127981 */ /* 0x008ee8000c1e9b00 */
[----:B------:R-:W3:Y:S04]  /*0930*/  LDG.E.64.CONSTANT R16, desc[UR6][R16.64+0x8] ;  /* 0x0000080610107981 */ /* 0x000ee8000c1e9b00 */
[----:B----4-:R0:W-:Y:S02]  /*0940*/  STG.E.64 desc[UR6][R14.64+0x10], R24 ;  /* 0x000010180e007986 */ /* 0x0101e4000c101b06 */
[----:B0-----:R-:W-:-:S04]  /*0950*/  VIADD R25, R27, 0xc ;  /* 0x0000000c1b197836 */ /* 0x001fc80000000000 */
[----:B------:R-:W-:Y:S01]  /*0960*/  IMAD.WIDE R24, R25, 0x8, R10 ;  /* 0x0000000819187825 */ /* 0x000fe200078e020a */
[----:B-----5:R0:W-:Y:S04]  /*0970*/  STG.E.64 desc[UR6][R14.64+0x28], R22 ;  /* 0x000028160e007986 */ /* 0x0201e8000c101b06 */
[----:B--2---:R2:W-:Y:S04]  /*0980*/  STG.E.64 desc[UR6][R14.64+0x30], R20 ;  /* 0x000030140e007986 */ /* 0x0045e8000c101b06 */
[----:B---3--:R3:W-:Y:S04]  /*0990*/  STG.E.64 desc[UR6][R14.64+0x38], R18 ;  /* 0x000038120e007986 */ /* 0x0087e8000c101b06 */
[----:B0-----:R-:W4:Y:S04]  /*09a0*/  LDG.E.64.CONSTANT R22, desc[UR6][R24.64+-0x10] ;  /* 0xfffff00618167981 */ /* 0x001f28000c1e9b00 */
[----:B--2---:R-:W2:Y:S04]  /*09b0*/  LDG.E.64.CONSTANT R20, desc[UR6][R24.64+-0x8] ;  /* 0xfffff80618147981 */ /* 0x004ea8000c1e9b00 */
[----:B------:R0:W-:Y:S04]  /*09c0*/  STG.E.64 desc[UR6][R14.64+0x40], R16 ;  /* 0x000040100e007986 */ /* 0x0001e8000c101b06 */
[----:B---3--:R-:W3:Y:S04]  /*09d0*/  LDG.E.64.CONSTANT R18, desc[UR6][R24.64] ;  /* 0x0000000618127981 */ /* 0x008ee8000c1e9b00 */
[----:B0-----:R-:W5:Y:S01]  /*09e0*/  LDG.E.64.CONSTANT R16, desc[UR6][R24.64+0x8] ;  /* 0x0000080618107981 */ /* 0x001f62000c1e9b00 */
[----:B------:R-:W-:-:S05]  /*09f0*/  VIADD R28, R28, 0x10 ;  /* 0x000000101c1c7836 */ /* 0x000fca0000000000 */
[----:B------:R-:W-:Y:S02]  /*0a00*/  ISETP.GE.AND P1, PT, R28, -0xc, PT ;  /* 0xfffffff41c00780c */ /* 0x000fe40003f26270 */
[----:B------:R-:W-:Y:S01]  /*0a10*/  IADD3 R29, P2, PT, R29, 0x10, RZ ;  /* 0x000000101d1d7810 */ /* 0x000fe20007f5e0ff */
[----:B------:R-:W-:-:S04]  /*0a20*/  VIADD R27, R27, 0x10 ;  /* 0x000000101b1b7836 */ /* 0x000fc80000000000 */
[----:B------:R-:W-:Y:S01]  /*0a30*/  IMAD.X R26, RZ, RZ, R26, P2 ;  /* 0x000000ffff1a7224 */ /* 0x000fe200010e061a */
[----:B----4-:R-:W-:Y:S04]  /*0a40*/  STG.E.64 desc[UR6][R14.64+0x48], R22 ;  /* 0x000048160e007986 */ /* 0x010fe8000c101b06 */
[----:B--2---:R-:W-:Y:S04]  /*0a50*/  STG.E.64 desc[UR6][R14.64+0x50], R20 ;  /* 0x000050140e007986 */ /* 0x004fe8000c101b06 */
[----:B---3--:R-:W-:Y:S04]  /*0a60*/  STG.E.64 desc[UR6][R14.64+0x58], R18 ;  /* 0x000058120e007986 */ /* 0x008fe8000c101b06 */
[----:B-----5:R0:W-:Y:S02]  /*0a70*/  STG.E.64 desc[UR6][R14.64+0x60], R16 ;  /* 0x000060100e007986 */ /* 0x0201e4000c101b06 */
[----:B0-----:R-:W-:-:S05]  /*0a80*/  IADD3 R16, P3, PT, R14, 0x80, RZ ;  /* 0x000000800e107810 */ /* 0x001fca0007f7e0ff */
[----:B------:R-:W-:Y:S01]  /*0a90*/  IMAD.X R17, RZ, RZ, R15, P3 ;  /* 0x000000ffff117224 */ /* 0x000fe200018e060f */
[----:B------:R-:W-:-:S03]  /*0aa0*/  MOV R14, R16 ;  /* 0x00000010000e7202 */ /* 0x000fc60000000f00 */
[----:B------:R-:W-:Y:S01]  /*0ab0*/  IMAD.MOV.U32 R15, RZ, RZ, R17 ;  /* 0x000000ffff0f7224 */ /* 0x000fe200078e0011 */
[----:B------:R-:W-:Y:S06]  /*0ac0*/  @!P1 BRA `(.L_x_11) ;  /* 0xfffffffc003c9947 */ /* 0x000fec000383ffff */
.L_x_10:
[----:B------:R-:W-:-:S05]  /*0ad0*/  IMAD.MOV R16, RZ, RZ, -R28 ;  /* 0x000000ffff107224 */ /* 0x000fca00078e0a1c */
[----:B------:R-:W-:-:S13]  /*0ae0*/  ISETP.GT.AND P1, PT, R16, 0x4, PT ;  /* 0x000000041000780c */ /* 0x000fda0003f24270 */
[----:B------:R-:W-:Y:S05]  /*0af0*/  @!P1 BRA `(.L_x_12) ;  /* 0x0000000000709947 */ /* 0x000fea0003800000 */
[----:B------:R-:W-:-:S05]  /*0b00*/  IMAD.WIDE R16, R27, 0x8, R10 ;  /* 0x000000081b107825 */ /* 0x000fca00078e020a */
[----:B------:R-:W2:Y:S04]  /*0b10*/  LDG.E.64.CONSTANT R18, desc[UR6][R16.64] ;  /* 0x0000000610127981 */ /* 0x000ea8000c1e9b00 */
[----:B------:R-:W3:Y:S04]  /*0b20*/  LDG.E.64.CONSTANT R22, desc[UR6][R16.64+-0x10] ;  /* 0xfffff00610167981 */ /* 0x000ee8000c1e9b00 */
[----:B------:R-:W4:Y:S04]  /*0b30*/  LDG.E.64.CONSTANT R20, desc[UR6][R16.64+-0x8] ;  /* 0xfffff80610147981 */ /* 0x000f28000c1e9b00 */
[----:B------:R-:W5:Y:S01]  /*0b40*/  LDG.E.64.CONSTANT R16, desc[UR6][R16.64+0x8] ;  /* 0x0000080610107981 */ /* 0x000f62000c1e9b00 */
[----:B------:R-:W-:-:S04]  /*0b50*/  VIADD R25, R27, 0x4 ;  /* 0x000000041b197836 */ /* 0x000fc80000000000 */
[----:B------:R-:W-:Y:S01]  /*0b60*/  IMAD.WIDE R24, R25, 0x8, R10 ;  /* 0x0000000819187825 */ /* 0x000fe200078e020a */
[----:B--2---:R0:W-:Y:S04]  /*0b70*/  STG.E.64 desc[UR6][R14.64+-0x8], R18 ;  /* 0xfffff8120e007986 */ /* 0x0041e8000c101b06 */
[----:B---3--:R2:W-:Y:S04]  /*0b80*/  STG.E.64 desc[UR6][R14.64+-0x18], R22 ;  /* 0xffffe8160e007986 */ /* 0x0085e8000c101b06 */
[----:B0-----:R-:W3:Y:S04]  /*0b90*/  LDG.E.64.CONSTANT R18, desc[UR6][R24.64] ;  /* 0x0000000618127981 */ /* 0x001ee8000c1e9b00 */
[----:B----4-:R0:W-:Y:S04]  /*0ba0*/  STG.E.64 desc[UR6][R14.64+-0x10], R20 ;  /* 0xfffff0140e007986 */ /* 0x0101e8000c101b06 */
[----:B-----5:R4:W-:Y:S04]  /*0bb0*/  STG.E.64 desc[UR6][R14.64], R16 ;  /* 0x000000100e007986 */ /* 0x0209e8000c101b06 */
[----:B--2---:R-:W2:Y:S04]  /*0bc0*/  LDG.E.64.CONSTANT R22, desc[UR6][R24.64+-0x10] ;  /* 0xfffff00618167981 */ /* 0x004ea8000c1e9b00 */
[----:B0-----:R-:W5:Y:S04]  /*0bd0*/  LDG.E.64.CONSTANT R20, desc[UR6][R24.64+-0x8] ;  /* 0xfffff80618147981 */ /* 0x001f68000c1e9b00 */
[----:B----4-:R-:W4:Y:S01]  /*0be0*/  LDG.E.64.CONSTANT R16, desc[UR6][R24.64+0x8] ;  /* 0x0000080618107981 */ /* 0x010f22000c1e9b00 */
[----:B------:R-:W-:Y:S01]  /*0bf0*/  IADD3 R29, P1, PT, R29, 0x8, RZ ;  /* 0x000000081d1d7810 */ /* 0x000fe20007f3e0ff */
[----:B------:R-:W-:Y:S01]  /*0c00*/  VIADD R28, R28, 0x8 ;  /* 0x000000081c1c7836 */ /* 0x000fe20000000000 */
[----:B------:R-:W-:Y:S01]  /*0c10*/  PLOP3.LUT P0, PT, PT, PT, PT, 0x8, 0x80 ;  /* 0x000000000080781c */ /* 0x000fe20003f0e170 */
[----:B------:R-:W-:Y:S01]  /*0c20*/  VIADD R27, R27, 0x8 ;  /* 0x000000081b1b7836 */ /* 0x000fe20000000000 */
[----:B------:R-:W-:Y:S01]  /*0c30*/  IADD3.X R26, PT, PT, RZ, R26, RZ, P1, !PT ;  /* 0x0000001aff1a7210 */ /* 0x000fe20000ffe4ff */
[----:B---3--:R0:W-:Y:S02]  /*0c40*/  STG.E.64 desc[UR6][R14.64+0x18], R18 ;  /* 0x000018120e007986 */ /* 0x0081e4000c101b06 */
[----:B0-----:R-:W-:-:S02]  /*0c50*/  IADD3 R18, P2, PT, R14, 0x40, RZ ;  /* 0x000000400e127810 */ /* 0x001fc40007f5e0ff */
[----:B--2---:R-:W-:Y:S03]  /*0c60*/  STG.E.64 desc[UR6][R14.64+0x8], R22 ;  /* 0x000008160e007986 */ /* 0x004fe6000c101b06 */
[----:B------:R-:W-:Y:S01]  /*0c70*/  IMAD.X R19, RZ, RZ, R15, P2 ;  /* 0x000000ffff137224 */ /* 0x000fe200010e060f */
[----:B-----5:R-:W-:Y:S04]  /*0c80*/  STG.E.64 desc[UR6][R14.64+0x10], R20 ;  /* 0x000010140e007986 */ /* 0x020fe8000c101b06 */
[----:B----4-:R0:W-:Y:S02]  /*0c90*/  STG.E.64 desc[UR6][R14.64+0x20], R16 ;  /* 0x000020100e007986 */ /* 0x0101e4000c101b06 */
[----:B0-----:R-:W-:-:S02]  /*0ca0*/  IMAD.MOV.U32 R14, RZ, RZ, R18 ;  /* 0x000000ffff0e7224 */ /* 0x001fc400078e0012 */
[----:B------:R-:W-:-:S07]  /*0cb0*/  IMAD.MOV.U32 R15, RZ, RZ, R19 ;  /* 0x000000ffff0f7224 */ /* 0x000fce00078e0013 */
.L_x_12:
[----:B------:R-:W-:-:S13]  /*0cc0*/  ISETP.EQ.AND P1, PT, R28, RZ, PT ;  /* 0x000000ff1c00720c */ /* 0x000fda0003f22270 */
[----:B------:R-:W-:Y:S05]  /*0cd0*/  @!P0 BRA P1, `(.L_x_8) ;  /* 0x00000000004c8947 */ /* 0x000fea0000800000 */
.L_x_9:
[----:B------:R-:W-:-:S05]  /*0ce0*/  IMAD.WIDE R22, R27, 0x8, R10 ;  /* 0x000000081b167825 */ /* 0x000fca00078e020a */
[----:B------:R-:W2:Y:S04]  /*0cf0*/  LDG.E.64.CONSTANT R16, desc[UR6][R22.64] ;  /* 0x0000000616107981 */ /* 0x000ea8000c1e9b00 */
[----:B------:R-:W3:Y:S04]  /*0d00*/  LDG.E.64.CONSTANT R20, desc[UR6][R22.64+-0x10] ;  /* 0xfffff00616147981 */ /* 0x000ee8000c1e9b00 */
[----:B------:R-:W4:Y:S04]  /*0d10*/  LDG.E.64.CONSTANT R18, desc[UR6][R22.64+-0x8] ;  /* 0xfffff80616127981 */ /* 0x000f28000c1e9b00 */
[----:B------:R-:W5:Y:S01]  /*0d20*/  LDG.E.64.CONSTANT R24, desc[UR6][R22.64+0x8] ;  /* 0x0000080616187981 */ /* 0x000f62000c1e9b00 */
[----:B------:R-:W-:-:S05]  /*0d30*/  VIADD R28, R28, 0x4 ;  /* 0x000000041c1c7836 */ /* 0x000fca0000000000 */
[----:B------:R-:W-:Y:S02]  /*0d40*/  ISETP.NE.AND P0, PT, R28, RZ, PT ;  /* 0x000000ff1c00720c */ /* 0x000fe40003f05270 */
[----:B------:R-:W-:Y:S01]  /*0d50*/  IADD3 R29, P1, PT, R29, 0x4, RZ ;  /* 0x000000041d1d7810 */ /* 0x000fe20007f3e0ff */
[----:B------:R-:W-:-:S03]  /*0d60*/  VIADD R27, R27, 0x4 ;  /* 0x000000041b1b7836 */ /* 0x000fc60000000000 */
[----:B------:R-:W-:Y:S01]  /*0d70*/  IADD3.X R26, PT, PT, RZ, R26, RZ, P1, !PT ;  /* 0x0000001aff1a7210 */ /* 0x000fe20000ffe4ff */
[----:B--2---:R0:W-:Y:S04]  /*0d80*/  STG.E.64 desc[UR6][R14.64+-0x8], R16 ;  /* 0xfffff8100e007986 */ /* 0x0041e8000c101b06 */
[----:B---3--:R-:W-:Y:S04]  /*0d90*/  STG.E.64 desc[UR6][R14.64+-0x18], R20 ;  /* 0xffffe8140e007986 */ /* 0x008fe8000c101b06 */
[----:B----4-:R-:W-:Y:S01]  /*0da0*/  STG.E.64 desc[UR6][R14.64+-0x10], R18 ;  /* 0xfffff0120e007986 */ /* 0x010fe2000c101b06 */
[----:B0-----:R-:W-:-:S03]  /*0db0*/  IADD3 R16, P2, PT, R14, 0x20, RZ ;  /* 0x000000200e107810 */ /* 0x001fc60007f5e0ff */
[----:B-----5:R0:W-:Y:S02]  /*0dc0*/  STG.E.64 desc[UR6][R14.64], R24 ;  /* 0x000000180e007986 */ /* 0x0201e4000c101b06 */
[----:B------:R-:W-:Y:S02]  /*0dd0*/  IMAD.X R17, RZ, RZ, R15, P2 ;  /* 0x000000ffff117224 */ /* 0x000fe400010e060f */
[----:B0-----:R-:W-:Y:S02]  /*0de0*/  IMAD.MOV.U32 R14, RZ, RZ, R16 ;  /* 0x000000ffff0e7224 */ /* 0x001fe400078e0010 */
[----:B------:R-:W-:Y:S01]  /*0df0*/  IMAD.MOV.U32 R15, RZ, RZ, R17 ;  /* 0x000000ffff0f7224 */ /* 0x000fe200078e0011 */
[----:B------:R-:W-:Y:S06]  /*0e00*/  @P0 BRA `(.L_x_9) ;  /* 0xfffffffc00b40947 */ /* 0x000fec000383ffff */
.L_x_8:
[----:B------:R-:W-:Y:S01]  /*0e10*/  ISETP.NE.AND P0, PT, R5, RZ, PT ;  /* 0x000000ff0500720c */ /* 0x000fe20003f05270 */
[----:B------:R-:W-:Y:S02]  /*0e20*/  IMAD.MOV.U32 R17, RZ, RZ, R29 ;  /* 0x000000ffff117224 */ /* 0x000fe400078e001d */
[----:B------:R-:W-:-:S10]  /*0e30*/  IMAD.MOV.U32 R16, RZ, RZ, R26 ;  /* 0x000000ffff107224 */ /* 0x000fd400078e001a */
[----:B------:R-:W-:Y:S05]  /*0e40*/  @!P0 BRA `(.L_x_7) ;  /* 0x00000000004c8947 */ /* 0x000fea0003800000 */
[----:B------:R-:W-:-:S05]  /*0e50*/  IADD3 R7, PT, PT, R6, R7, RZ ;  /* 0x0000000706077210 */ /* 0x000fca0007ffe0ff */
[----:B------:R-:W-:-:S05]  /*0e60*/  IMAD.WIDE R6, R7, 0x8, R8 ;  /* 0x0000000807067825 */ /* 0x000fca00078e0208 */
[----:B0-----:R-:W2:Y:S01]  /*0e70*/  LDG.E.64.CONSTANT R14, desc[UR6][R6.64] ;  /* 0x00000006060e7981 */ /* 0x001ea2000c1e9b00 */
[C---:B------:R-:W-:Y:S02]  /*0e80*/  LEA R12, P0, R29.reuse, R12, 0x3 ;  /* 0x0000000c1d0c7211 */ /* 0x040fe400078018ff */
[C---:B------:R-:W-:Y:S02]  /*0e90*/  IADD3 R17, P1, PT, R29.reuse, 0x1, RZ ;  /* 0x000000011d117810 */ /* 0x040fe40007f3e0ff */
[--C-:B------:R-:W-:Y:S02]  /*0ea0*/  LEA.HI.X R13, R29, R13, R26.reuse, 0x3, P0 ;  /* 0x0000000d1d0d7211 */ /* 0x100fe400000f1c1a */
[----:B------:R-:W-:Y:S01]  /*0eb0*/  ISETP.NE.AND P0, PT, R5, 0x1, PT ;  /* 0x000000010500780c */ /* 0x000fe20003f05270 */
[----:B------:R-:W-:Y:S02]  /*0ec0*/  IMAD.X R16, RZ, RZ, R26, P1 ;  /* 0x000000ffff107224 */ /* 0x000fe400008e061a */
[----:B--2---:R2:W-:Y:S10]  /*0ed0*/  STG.E.64 desc[UR6][R12.64], R14 ;  /* 0x0000000e0c007986 */ /* 0x0045f4000c101b06 */
[----:B------:R-:W-:Y:S05]  /*0ee0*/  @!P0 BRA `(.L_x_7) ;  /* 0x0000000000248947 */ /* 0x000fea0003800000 */
[----:B------:R-:W-:Y:S01]  /*0ef0*/  ISETP.NE.AND P0, PT, R5, 0x2, PT ;  /* 0x000000020500780c */ /* 0x000fe20003f05270 */
[----:B--2---:R-:W2:-:S12]  /*0f00*/  LDG.E.64.CONSTANT R14, desc[UR6][R6.64+0x8] ;  /* 0x00000806060e7981 */ /* 0x004e98000c1e9b00 */
[----:B------:R-:W3:Y:S01]  /*0f10*/  @P0 LDG.E.64.CONSTANT R18, desc[UR6][R6.64+0x10] ;  /* 0x0000100606120981 */ /* 0x000ee2000c1e9b00 */
[C---:B------:R-:W-:Y:S02]  /*0f20*/  IADD3 R17, P1, PT, R29.reuse, 0x2, RZ ;  /* 0x000000021d117810 */ /* 0x040fe40007f3e0ff */
[----:B------:R-:W-:-:S03]  /*0f30*/  @P0 IADD3 R17, P2, PT, R29, 0x3, RZ ;  /* 0x000000031d110810 */ /* 0x000fc60007f5e0ff */
[--C-:B------:R-:W-:Y:S02]  /*0f40*/  IMAD.X R16, RZ, RZ, R26.reuse, P1 ;  /* 0x000000ffff107224 */ /* 0x100fe400008e061a */
[----:B------:R-:W-:Y:S01]  /*0f50*/  @P0 IMAD.X R16, RZ, RZ, R26, P2 ;  /* 0x000000ffff100224 */ /* 0x000fe200010e061a */
[----:B--2---:R4:W-:Y:S04]  /*0f60*/  STG.E.64 desc[UR6][R12.64+0x8], R14 ;  /* 0x0000080e0c007986 */ /* 0x0049e8000c101b06 */
[----:B---3--:R4:W-:Y:S03]  /*0f70*/  @P0 STG.E.64 desc[UR6][R12.64+0x10], R18 ;  /* 0x000010120c000986 */ /* 0x0089e6000c101b06 */
.L_x_7:
[----:B------:R-:W3:Y:S02]  /*0f80*/  LDCU UR4, c[0x0][0x38c] ;  /* 0x00007180ff0477ac */ /* 0x000ee40008000800 */
[----:B---3--:R-:W-:-:S13]  /*0f90*/  ISETP.GE.AND P0, PT, R3, UR4, PT ;  /* 0x0000000403007c0c */ /* 0x008fda000bf06270 */
[----:B------:R-:W-:Y:S05]  /*0fa0*/  @!P0 BRA `(.L_x_13) ;  /* 0xfffffff000908947 */ /* 0x000fea000383ffff */
.L_x_0:
[----:B------:R-:W3:Y:S01]  /*0fb0*/  LDC.64 R6, c[0x0][0x3a8] ;  /* 0x0000ea00ff067b82 */ /* 0x000ee20000000a00 */
[----:B------:R-:W-:Y:S01]  /*0fc0*/  IMAD.IADD R3, R17, 0x1, -R4 ;  /* 0x0000000111037824 */ /* 0x000fe200078e0a04 */
[----:B---3--:R-:W-:-:S04]  /*0fd0*/  LEA R6, P0, R2, R6, 0x2 ;  /* 0x0000000602067211 */ /* 0x008fc800078010ff */
[----:B------:R-:W-:-:S05]  /*0fe0*/  LEA.HI.X R7, R2, R7, RZ, 0x2, P0 ;  /* 0x0000000702077211 */ /* 0x000fca00000f14ff */
[----:B------:R-:W-:Y:S01]  /*0ff0*/  STG.E desc[UR6][R6.64], R3 ;  /* 0x0000000306007986 */ /* 0x000fe2000c101906 */
[----:B-1----:R-:W-:Y:S05]  /*1000*/  EXIT ;  /* 0x000000000000794d */ /* 0x002fea0003800000 */
.L_x_14:
[----:B------:R-:W-:-:S00]  /*1010*/  BRA `(.L_x_14) ;  /* 0xfffffffc00fc7947 */ /* 0x000fc0000383ffff */
[----:B------:R-:W-:-:S00]  /*1020*/  NOP ;  /* 0x0000000000007918 */ /* 0x000fc00000000000 */
        /* <DEDUP_REMOVED lines=13> */
.L_x_81:


//--------------------- .text.ewah_size_kernel    --------------------------
	.section	.text.ewah_size_kernel,"ax",@progbits
	.align	128
        .global         ewah_size_kernel
        .type           ewah_size_kernel,@function
        .size           ewah_size_kernel,(.L_x_82 - ewah_size_kernel)
        .other          ewah_size_kernel,@"STO_CUDA_ENTRY STV_DEFAULT"
ewah_size_kernel:
.text.ewah_size_kernel:
[----:B------:R-:W-:Y:S01]  /*0000*/  LDC R1, c[0x0][0x37c] ;  /* 0x0000df00ff017b82 */ /* 0x000fe20000000800 */
[----:B------:R-:W0:Y:S07]  /*0010*/  S2R R0, SR_TID.X ;  /* 0x0000000000007919 */ /* 0x000e2e0000002100 */
[----:B------:R-:W1:Y:S08]  /*0020*/  S2UR UR10, SR_CTAID.X ;  /* 0x00000000000a79c3 */ /* 0x000e700000002500 */
[----:B------:R-:W1:Y:S02]  /*0030*/  LDC R2, c[0x0][0x388] ;  /* 0x0000e200ff027b82 */ /* 0x000e640000000800 */
[----:B-1----:R-:W-:-:S04]  /*0040*/  ISETP.LE.AND P0, PT, R2, UR10, PT ;  /* 0x0000000a02007c0c */ /* 0x002fc8000bf03270 */
[----:B0-----:R-:W-:-:S13]  /*0050*/  ISETP.NE.OR P0, PT, R0, RZ, P0 ;  /* 0x000000ff0000720c */ /* 0x001fda0000705670 */
[----:B------:R-:W-:Y:S05]  /*0060*/  @P0 EXIT ;  /* 0x000000000000094d */ /* 0x000fea0003800000 */
[----:B------:R-:W0:Y:S01]  /*0070*/  LDCU UR7, c[0x0][0x38c] ;  /* 0x00007180ff0777ac */ /* 0x000e220008000800 */
[----:B------:R-:W-:Y:S02]  /*0080*/  IMAD.MOV.U32 R0, RZ, RZ, RZ ;  /* 0x000000ffff007224 */ /* 0x000fe400078e00ff */
[----:B------:R-:W-:Y:S01]  /*0090*/  IMAD.MOV.U32 R5, RZ, RZ, RZ ;  /* 0x000000ffff057224 */ /* 0x000fe200078e00ff */
[----:B------:R-:W1:Y:S01]  /*00a0*/  LDCU.64 UR12, c[0x0][0x358] ;  /* 0x00006b00ff0c77ac */ /* 0x000e620008000a00 */
[----:B0-----:R-:W-:-:S09]  /*00b0*/  UISETP.GE.AND UP0, UPT, UR7, 0x1, UPT ;  /* 0x000000010700788c */ /* 0x001fd2000bf06270 */
[----:B-1----:R-:W-:Y:S05]  /*00c0*/  BRA.U !UP0, `(.L_x_15) ;  /* 0x0000000508287547 */ /* 0x002fea000b800000 */
[----:B------:R-:W0:Y:S01]  /*00d0*/  LDCU.64 UR4, c[0x0][0x390] ;  /* 0x00007200ff0477ac */ /* 0x000e220008000a00 */
[----:B------:R-:W1:Y:S01]  /*00e0*/  LDCU.64 UR8, c[0x0][0x380] ;  /* 0x00007000ff0877ac */ /* 0x000e620008000a00 */
[----:B------:R-:W-:Y:S02]  /*00f0*/  USHF.R.S32.HI UR6, URZ, 0x1f, UR7 ;  /* 0x0000001fff067899 */ /* 0x000fe40008011407 */
[----:B0-----:R-:W-:-:S04]  /*0100*/  ULEA UR4, UP0, UR10, UR4, 0x2 ;  /* 0x000000040a047291 */ /* 0x001fc8000f8010ff */
[----:B------:R-:W-:Y:S02]  /*0110*/  ULEA.HI.X UR5, UR10, UR5, URZ, 0x2, UP0 ;  /* 0x000000050a057291 */ /* 0x000fe400080f14ff */
[----:B------:R-:W-:Y:S01]  /*0120*/  IMAD.U32 R2, RZ, RZ, UR4 ;  /* 0x00000004ff027e24 */ /* 0x000fe2000f8e00ff */
[----:B------:R-:W-:-:S03]  /*0130*/  UIMAD UR6, UR6, UR10, URZ ;  /* 0x0000000a060672a4 */ /* 0x000fc6000f8e02ff */
[----:B------:R-:W-:Y:S01]  /*0140*/  IMAD.U32 R3, RZ, RZ, UR5 ;  /* 0x00000005ff037e24 */ /* 0x000fe2000f8e00ff */
[----:B------:R-:W-:-:S04]  /*0150*/  UIMAD.WIDE.U32 UR4, UR10, UR7, URZ ;  /* 0x000000070a0472a5 */ /* 0x000fc8000f8e00ff */
[----:B-1----:R-:W-:Y:S01]  /*0160*/  ULEA UR7, UP0, UR4, UR8, 0x3 ;  /* 0x0000000804077291 */ /* 0x002fe2000f8018ff */
[----:B------:R-:W-:Y:S01]  /*0170*/  HFMA2 R0, -RZ, RZ, 0, 0 ;  /* 0x00000000ff007431 */ /* 0x000fe200000001ff */
[----:B------:R-:W-:Y:S01]  /*0180*/  UIADD3 UR5, UPT, UPT, UR5, UR6, URZ ;  /* 0x0000000605057290 */ /* 0x000fe2000fffe0ff */
[----:B------:R0:W5:Y:S01]  /*0190*/  LDG.E.CONSTANT R4, desc[UR12][R2.64] ;  /* 0x0000000c02047981 */ /* 0x000162000c1e9900 */
[----:B------:R-:W-:Y:S02]  /*01a0*/  IMAD.MOV.U32 R5, RZ, RZ, RZ ;  /* 0x000000ffff057224 */ /* 0x000fe400078e00ff */
[----:B------:R-:W-:Y:S01]  /*01b0*/  ULEA.HI.X UR5, UR4, UR9, UR5, 0x3, UP0 ;  /* 0x0000000904057291 */ /* 0x000fe200080f1c05 */
[----:B------:R-:W-:Y:S02]  /*01c0*/  IMAD.MOV.U32 R9, RZ, RZ, RZ ;  /* 0x000000ffff097224 */ /* 0x000fe400078e00ff */
[----:B0-----:R-:W-:-:S03]  /*01d0*/  IMAD.U32 R2, RZ, RZ, UR7 ;  /* 0x00000007ff027e24 */ /* 0x001fc6000f8e00ff */
[----:B------:R-:W-:-:S07]  /*01e0*/  IMAD.U32 R3, RZ, RZ, UR5 ;  /* 0x00000005ff037e24 */ /* 0x000fce000f8e00ff */
.L_x_22:
[----:B-----5:R-:W-:-:S13]  /*01f0*/  ISETP.NE.AND P0, PT, R4, RZ, PT ;  /* 0x000000ff0400720c */ /* 0x020fda0003f05270 */
[----:B0-----:R-:W-:Y:S05]  /*0200*/  @!P0 BRA `(.L_x_16) ;  /* 0x00000000005c8947 */ /* 0x001fea0003800000 */
[----:B------:R-:W-:Y:S01]  /*0210*/  IMAD.WIDE R6, R9, 0x8, R2 ;  /* 0x0000000809067825 */ /* 0x000fe200078e0202 */
[----:B------:R-:W0:Y:S05]  /*0220*/  LDCU UR4, c[0x0][0x38c] ;  /* 0x00007180ff0477ac */ /* 0x000e2a0008000800 */
[----:B------:R-:W2:Y:S02]  /*0230*/  LDG.E.64.CONSTANT R6, desc[UR12][R6.64] ;  /* 0x0000000c06067981 */ /* 0x000ea4000c1e9b00 */
[----:B--2---:R-:W-:-:S04]  /*0240*/  IADD3 R8, P1, PT, R6, 0x1, RZ ;  /* 0x0000000106087810 */ /* 0x004fc80007f3e0ff */
[----:B------:R-:W-:Y:S02]  /*0250*/  ISETP.GT.U32.AND P0, PT, R8, 0x1, PT ;  /* 0x000000010800780c */ /* 0x000fe40003f04070 */
[----:B------:R-:W-:-:S04]  /*0260*/  IADD3.X R8, PT, PT, RZ, R7, RZ, P1, !PT ;  /* 0x00000007ff087210 */ /* 0x000fc80000ffe4ff */
[----:B------:R-:W-:-:S04]  /*0270*/  ISETP.GT.U32.AND.EX P0, PT, R8, RZ, PT, P0 ;  /* 0x000000ff0800720c */ /* 0x000fc80003f04100 */
[----:B0-----:R-:W-:-:S13]  /*0280*/  ISETP.GE.OR P0, PT, R9, UR4, P0 ;  /* 0x0000000409007c0c */ /* 0x001fda0008706670 */
[----:B------:R-:W-:Y:S05]  /*0290*/  @P0 BRA `(.L_x_16) ;  /* 0x0000000000380947 */ /* 0x000fea0003800000 */
[----:B------:R-:W0:Y:S01]  /*02a0*/  LDC R8, c[0x0][0x38c] ;  /* 0x0000e300ff087b82 */ /* 0x000e220000000800 */
[----:B------:R-:W-:Y:S01]  /*02b0*/  ISETP.NE.U32.AND P0, PT, R6, -0x1, PT ;  /* 0xffffffff0600780c */ /* 0x000fe20003f05070 */
[----:B------:R-:W1:Y:S03]  /*02c0*/  LDCU UR4, c[0x0][0x38c] ;  /* 0x00007180ff0477ac */ /* 0x000e660008000800 */
[----:B------:R-:W-:-:S04]  /*02d0*/  ISETP.NE.AND.EX P0, PT, R7, -0x1, PT, P0 ;  /* 0xffffffff0700780c */ /* 0x000fc80003f05300 */
[----:B------:R-:W-:-:S09]  /*02e0*/  SEL R11, RZ, 0xffffffff, P0 ;  /* 0xffffffffff0b7807 */ /* 0x000fd20000000000 */
.L_x_17:
        /* <DEDUP_REMOVED lines=9> */
.L_x_16:
[----:B0-----:R-:W0:Y:S01]  /*0380*/  LDC R8, c[0x0][0x38c] ;  /* 0x0000e300ff087b82 */ /* 0x001e220000000800 */
[----:B------:R-:W-:Y:S02]  /*0390*/  HFMA2 R7, -RZ, RZ, 0, 0 ;  /* 0x00000000ff077431 */ /* 0x000fe400000001ff */
[----:B------:R-:W-:Y:S01]  /*03a0*/  IMAD.MOV.U32 R6, RZ, RZ, 0x1 ;  /* 0x00000001ff067424 */ /* 0x000fe200078e00ff */
[----:B0-----:R-:W-:-:S13]  /*03b0*/  ISETP.GE.AND P0, PT, R9, R8, PT ;  /* 0x000000080900720c */ /* 0x001fda0003f06270 */
[----:B------:R-:W-:Y:S05]  /*03c0*/  @P0 BRA `(.L_x_18) ;  /* 0x0000000000540947 */ /* 0x000fea0003800000 */
[----:B------:R-:W0:Y:S01]  /*03d0*/  LDC R14, c[0x0][0x38c] ;  /* 0x0000e300ff0e7b82 */ /* 0x000e220000000800 */
[----:B------:R-:W-:Y:S01]  /*03e0*/  IMAD.IADD R13, R8, 0x1, -R9 ;  /* 0x00000001080d7824 */ /* 0x000fe200078e0a09 */
[----:B------:R-:W-:Y:S01]  /*03f0*/  ISETP.NE.AND P1, PT, R4, RZ, PT ;  /* 0x000000ff0400720c */ /* 0x000fe20003f25270 */
[----:B------:R-:W-:-:S12]  /*0400*/  IMAD.MOV.U32 R8, RZ, RZ, RZ ;  /* 0x000000ffff087224 */ /* 0x000fd800078e00ff */
.L_x_21:
[----:B------:R-:W-:Y:S05]  /*0410*/  @!P1 BRA `(.L_x_19) ;  /* 0x0000000000209947 */ /* 0x000fea0003800000 */
[----:B------:R-:W-:-:S04]  /*0420*/  IMAD.IADD R11, R9, 0x1, R8 ;  /* 0x00000001090b7824 */ /* 0x000fc800078e0208 */
[----:B------:R-:W-:-:S06]  /*0430*/  IMAD.WIDE R6, R11, 0x8, R2 ;  /* 0x000000080b067825 */ /* 0x000fcc00078e0202 */
[----:B------:R-:W2:Y:S02]  /*0440*/  LDG.E.64.CONSTANT R6, desc[UR12][R6.64] ;  /* 0x0000000c06067981 */ /* 0x000ea4000c1e9b00 */
[----:B--2---:R-:W-:-:S04]  /*0450*/  IADD3 R10, P0, PT, R6, 0x1, RZ ;  /* 0x00000001060a7810 */ /* 0x004fc80007f1e0ff */
[----:B------:R-:W-:Y:S02]  /*0460*/  IADD3.X R12, PT, PT, RZ, R7, RZ, P0, !PT ;  /* 0x00000007ff0c7210 */ /* 0x000fe400007fe4ff */
[----:B------:R-:W-:-:S04]  /*0470*/  ISETP.GE.U32.AND P0, PT, R10, 0x2, PT ;  /* 0x000000020a00780c */ /* 0x000fc80003f06070 */
[----:B------:R-:W-:-:S13]  /*0480*/  ISETP.GE.U32.AND.EX P0, PT, R12, RZ, PT, P0 ;  /* 0x000000ff0c00720c */ /* 0x000fda0003f06100 */
[----:B------:R-:W-:Y:S05]  /*0490*/  @!P0 BRA `(.L_x_20) ;  /* 0x0000000000148947 */ /* 0x000fea0003800000 */
.L_x_19:
[----:B------:R-:W-:-:S05]  /*04a0*/  VIADD R8, R8, 0x1 ;  /* 0x0000000108087836 */ /* 0x000fca0000000000 */
[----:B------:R-:W-:-:S13]  /*04b0*/  ISETP.NE.AND P0, PT, R8, R13, PT ;  /* 0x0000000d0800720c */ /* 0x000fda0003f05270 */
[----:B------:R-:W-:Y:S05]  /*04c0*/  @P0 BRA `(.L_x_21) ;  /* 0xfffffffc00d00947 */ /* 0x000fea000383ffff */
[----:B0-----:R-:W-:Y:S02]  /*04d0*/  IMAD.MOV.U32 R11, RZ, RZ, R14 ;  /* 0x000000ffff0b7224 */ /* 0x001fe400078e000e */
[----:B------:R-:W-:-:S07]  /*04e0*/  IMAD.MOV.U32 R8, RZ, RZ, R13 ;  /* 0x000000ffff087224 */ /* 0x000fce00078e000d */
.L_x_20:
[----:B------:R-:W-:Y:S01]  /*04f0*/  IADD3 R6, PT, PT, R8, 0x1, RZ ;  /* 0x0000000108067810 */ /* 0x000fe20007ffe0ff */
[----:B------:R-:W-:Y:S02]  /*0500*/  IMAD.MOV.U32 R9, RZ, RZ, R11 ;  /* 0x000000ffff097224 */ /* 0x000fe400078e000b */
[----:B------:R-:W-:-:S07]  /*0510*/  IMAD.MOV.U32 R7, RZ, RZ, RZ ;  /* 0x000000ffff077224 */ /* 0x000fce00078e00ff */
.L_x_18:
[----:B-1----:R-:W1:Y:S01]  /*0520*/  LDCU UR4, c[0x0][0x38c] ;  /* 0x00007180ff0477ac */ /* 0x002e620008000800 */
[----:B------:R-:W-:-:S05]  /*0530*/  IADD3 R0, P1, PT, R0, R6, RZ ;  /* 0x0000000600007210 */ /* 0x000fca0007f3e0ff */
[----:B------:R-:W-:Y:S01]  /*0540*/  IMAD.X R5, R5, 0x1, R7, P1 ;  /* 0x0000000105057824 */ /* 0x000fe200008e0607 */
[----:B-1----:R-:W-:-:S13]  /*0550*/  ISETP.GE.AND P0, PT, R9, UR4, PT ;  /* 0x0000000409007c0c */ /* 0x002fda000bf06270 */
[----:B------:R-:W-:Y:S05]  /*0560*/  @!P0 BRA `(.L_x_22) ;  /* 0xfffffffc00208947 */ /* 0x000fea000383ffff */
.L_x_15:
[----:B------:R-:W1:Y:S01]  /*0570*/  LDCU.64 UR4, c[0x0][0x398] ;  /* 0x00007300ff0477ac */ /* 0x000e620008000a00 */
[----:B------:R-:W-:Y:S01]  /*0580*/  IMAD.MOV.U32 R4, RZ, RZ, R0 ;  /* 0x000000ffff047224 */ /* 0x000fe200078e0000 */
[----:B-1----:R-:W-:-:S04]  /*0590*/  ULEA UR4, UP0, UR10, UR4, 0x3 ;  /* 0x000000040a047291 */ /* 0x002fc8000f8018ff */
[----:B------:R-:W-:Y:S02]  /*05a0*/  ULEA.HI.X UR5, UR10, UR5, URZ, 0x3, UP0 ;  /* 0x000000050a057291 */ /* 0x000fe400080f1cff */
[----:B------:R-:W-:-:S04]  /*05b0*/  MOV R2, UR4 ;  /* 0x0000000400027c02 */ /* 0x000fc80008000f00 */
[----:B------:R-:W-:-:S05]  /*05c0*/  IMAD.U32 R3, RZ, RZ, UR5 ;  /* 0x00000005ff037e24 */ /* 0x000fca000f8e00ff */
[----:B------:R-:W-:Y:S01]  /*05d0*/  STG.E.64 desc[UR12][R2.64], R4 ;  /* 0x0000000402007986 */ /* 0x000fe2000c101b0c */
[----:B------:R-:W-:Y:S05]  /*05e0*/  EXIT ;  /* 0x000000000000794d */ /* 0x000fea0003800000 */
.L_x_23:
        /* <DEDUP_REMOVED lines=9> */
.L_x_82:


//--------------------- .text.compress_flags_from_density_kernel --------------------------
	.section	.text.compress_flags_from_density_kernel,"ax",@progbits
	.align	128
        .global         compress_flags_from_density_kernel
        .type           compress_flags_from_density_kernel,@function
        .size           compress_flags_from_density_kernel,(.L_x_79 - compress_flags_from_density_kernel)
        .other          compress_flags_from_density_kernel,@"STO_CUDA_ENTRY STV_DEFAULT"
compress_flags_from_density_kernel:
.text.compress_flags_from_density_kernel:
[----:B------:R-:W-:Y:S01]  /*0000*/  LDC R1, c[0x0][0x37c] ;  /* 0x0000df00ff017b82 */ /* 0x000fe20000000800 */
[----:B------:R-:W0:Y:S07]  /*0010*/  S2R R3, SR_TID.X ;  /* 0x0000000000037919 */ /* 0x000e2e0000002100 */
[----:B------:R-:W0:Y:S01]  /*0020*/  S2UR UR4, SR_CTAID.X ;  /* 0x00000000000479c3 */ /* 0x000e220000002500 */
[----:B------:R-:W1:Y:S07]  /*0030*/  LDCU UR5, c[0x0][0x388] ;  /* 0x00007100ff0577ac */ /* 0x000e6e0008000800 */
[----:B------:R-:W0:Y:S02]  /*0040*/  LDC R2, c[0x0][0x360] ;  /* 0x0000d800ff027b82 */ /* 0x000e240000000800 */
[----:B0-----:R-:W-:-:S05]  /*0050*/  IMAD R2, R2, UR4, R3 ;  /* 0x0000000402027c24 */ /* 0x001fca000f8e0203 */
[----:B-1----:R-:W-:-:S13]  /*0060*/  ISETP.GE.AND P0, PT, R2, UR5, PT ;  /* 0x0000000502007c0c */ /* 0x002fda000bf06270 */
[----:B------:R-:W-:Y:S05]  /*0070*/  @P0 EXIT ;  /* 0x000000000000094d */ /* 0x000fea0003800000 */
[----:B------:R-:W0:Y:S01]  /*0080*/  LDCU UR4, c[0x0][0x38c] ;  /* 0x00007180ff0477ac */ /* 0x000e220008000800 */
[----:B------:R-:W-:Y:S01]  /*0090*/  CS2R R4, SRZ ;  /* 0x0000000000047805 */ /* 0x000fe2000001ff00 */
[----:B0-----:R-:W0:Y:S01]  /*00a0*/  I2F.F64 R6, UR4 ;  /* 0x0000000400067d12 */ /* 0x001e220008201c00 */
[----:B------:R-:W1:Y:S01]  /*00b0*/  LDCU.64 UR4, c[0x0][0x358] ;  /* 0x00006b00ff0477ac */ /* 0x000e620008000a00 */
[----:B0-----:R-:W-:-:S08]  /*00c0*/  DMUL R6, R6, 64 ;  /* 0x4050000006067828 */ /* 0x001fd00000000000 */
[----:B------:R-:W-:-:S14]  /*00d0*/  DSETP.GT.AND P0, PT, R6, RZ, PT ;  /* 0x000000ff0600722a */ /* 0x000fdc0003f04000 */
[----:B-1----:R-:W-:Y:S05]  /*00e0*/  @!P0 BRA `(.L_x_24) ;  /* 0x0000000000608947 */ /* 0x002fea0003800000 */
[----:B------:R-:W0:Y:S02]  /*00f0*/  LDC.64 R4, c[0x0][0x380] ;  /* 0x0000e000ff047b82 */ /* 0x000e240000000a00 */
[----:B0-----:R-:W-:-:S05]  /*0100*/  IMAD.WIDE R4, R2, 0x8, R4 ;  /* 0x0000000802047825 */ /* 0x001fca00078e0204 */
[----:B------:R-:W2:Y:S01]  /*0110*/  LDG.E.64.CONSTANT R8, desc[UR4][R4.64] ;  /* 0x0000000404087981 */ /* 0x000ea2000c1e9b00 */
[----:B------:R-:W0:Y:S01]  /*0120*/  MUFU.RCP64H R11, R7 ;  /* 0x00000007000b7308 */ /* 0x000e220000001800 */
[----:B------:R-:W-:Y:S01]  /*0130*/  IMAD.MOV.U32 R10, RZ, RZ, 0x1 ;  /* 0x00000001ff0a7424 */ /* 0x000fe200078e00ff */
[----:B------:R-:W-:Y:S05]  /*0140*/  BSSY.RECONVERGENT B0, `(.L_x_24) ;  /* 0x0000012000007945 */ /* 0x000fea0003800200 */
[----:B0-----:R-:W-:-:S08]  /*0150*/  DFMA R12, -R6, R10, 1 ;  /* 0x3ff00000060c742b */ /* 0x001fd0000000010a */
[----:B------:R-:W-:-:S08]  /*0160*/  DFMA R12, R12, R12, R12 ;  /* 0x0000000c0c0c722b */ /* 0x000fd0000000000c */
[----:B------:R-:W-:-:S08]  /*0170*/  DFMA R12, R10, R12, R10 ;  /* 0x0000000c0a0c722b */ /* 0x000fd0000000000a */
[----:B------:R-:W-:-:S08]  /*0180*/  DFMA R10, -R6, R12, 1 ;  /* 0x3ff00000060a742b */ /* 0x000fd0000000010c */
[----:B------:R-:W-:Y:S01]  /*0190*/  DFMA R10, R12, R10, R12 ;  /* 0x0000000a0c0a722b */ /* 0x000fe2000000000c */
[----:B--2---:R-:W0:Y:S07]  /*01a0*/  I2F.F64.U64 R8, R8 ;  /* 0x0000000800087312 */ /* 0x004e2e0000301800 */
[----:B0-----:R-:W-:Y:S01]  /*01b0*/  DMUL R12, R8, R10 ;  /* 0x0000000a080c7228 */ /* 0x001fe20000000000 */
[----:B------:R-:W-:-:S07]  /*01c0*/  FSETP.GEU.AND P1, PT, |R9|, 6.5827683646048100446e-37, PT ;  /* 0x036000000900780b */ /* 0x000fce0003f2e200 */
[----:B------:R-:W-:-:S08]  /*01d0*/  DFMA R14, -R6, R12, R8 ;  /* 0x0000000c060e722b */ /* 0x000fd00000000108 */
[----:B------:R-:W-:-:S10]  /*01e0*/  DFMA R4, R10, R14, R12 ;  /* 0x0000000e0a04722b */ /* 0x000fd4000000000c */
[----:B------:R-:W-:-:S05]  /*01f0*/  FFMA R0, RZ, R7, R5 ;  /* 0x00000007ff007223 */ /* 0x000fca0000000005 */
[----:B------:R-:W-:-:S13]  /*0200*/  FSETP.GT.AND P0, PT, |R0|, 1.469367938527859385e-39, PT ;  /* 0x001000000000780b */ /* 0x000fda0003f04200 */
[----:B------:R-:W-:Y:S05]  /*0210*/  @P0 BRA P1, `(.L_x_25) ;  /* 0x0000000000100947 */ /* 0x000fea0000800000 */
[----:B------:R-:W-:-:S07]  /*0220*/  MOV R0, 0x240 ;  /* 0x0000024000007802 */ /* 0x000fce0000000f00 */
[----:B------:R-:W-:Y:S05]  /*0230*/  CALL.REL.NOINC `($__internal_0_$__cuda_sm20_div_rn_f64_full) ;  /* 0x0000000000c47944 */ /* 0x000fea0003c00000 */
[----:B------:R-:W-:Y:S02]  /*0240*/  IMAD.MOV.U32 R4, RZ, RZ, R12 ;  /* 0x000000ffff047224 */ /* 0x000fe400078e000c */
[----:B------:R-:W-:-:S07]  /*0250*/  IMAD.MOV.U32 R5, RZ, RZ, R13 ;  /* 0x000000ffff057224 */ /* 0x000fce00078e000d */
.L_x_25:
[----:B------:R-:W-:Y:S05]  /*0260*/  BSYNC.RECONVERGENT B0 ;  /* 0x0000000000007941 */ /* 0x000fea0003800200 */
.L_x_24:
[----:B------:R-:W-:Y:S01]  /*0270*/  DSETP.GT.AND P0, PT, R4, 1, PT ;  /* 0x3ff000000400742a */ /* 0x000fe20003f04000 */
[----:B------:R-:W-:Y:S01]  /*0280*/  BSSY.RECONVERGENT B0, `(.L_x_26) ;  /* 0x0000009000007945 */ /* 0x000fe20003800200 */
[----:B------:R-:W-:-:S04]  /*0290*/  MOV R0, 0x310 ;  /* 0x0000031000007802 */ /* 0x000fc80000000f00 */
[----:B------:R-:W-:Y:S02]  /*02a0*/  FSEL R6, R4, RZ, !P0 ;  /* 0x000000ff04067208 */ /* 0x000fe40004000000 */
[----:B------:R-:W-:-:S06]  /*02b0*/  FSEL R7, R5, 1.875, !P0 ;  /* 0x3ff0000005077808 */ /* 0x000fcc0004000000 */
[----:B------:R-:W-:-:S08]  /*02c0*/  DADD R4, -R6, 1 ;  /* 0x3ff0000006047429 */ /* 0x000fd00000000100 */
[----:B------:R-:W-:-:S10]  /*02d0*/  DADD R8, -RZ, |R4| ;  /* 0x00000000ff087229 */ /* 0x000fd40000000504 */
[----:B------:R-:W-:Y:S02]  /*02e0*/  IMAD.MOV.U32 R14, RZ, RZ, R8 ;  /* 0x000000ffff0e7224 */ /* 0x000fe400078e0008 */
[----:B------:R-:W-:-:S07]  /*02f0*/  IMAD.MOV.U32 R3, RZ, RZ, R9 ;  /* 0x000000ffff037224 */ /* 0x000fce00078e0009 */
[----:B------:R-:W-:Y:S05]  /*0300*/  CALL.REL.NOINC `($compress_flags_from_density_kernel$__internal_accurate_pow) ;  /* 0x0000000800007944 */ /* 0x000fea0003c00000 */
[----:B------:R-:W-:Y:S05]  /*0310*/  BSYNC.RECONVERGENT B0 ;  /* 0x0000000000007941 */ /* 0x000fea0003800200 */
.L_x_26:
[C---:B------:R-:W-:Y:S01]  /*0320*/  DADD R8, R4.reuse, 128 ;  /* 0x4060000004087429 */ /* 0x040fe20000000000 */
[----:B------:R-:W-:Y:S01]  /*0330*/  BSSY.RECONVERGENT B0, `(.L_x_27) ;  /* 0x000000e000007945 */ /* 0x000fe20003800200 */
[----:B------:R-:W-:Y:S01]  /*0340*/  DSETP.NEU.AND P1, PT, R4, RZ, PT ;  /* 0x000000ff0400722a */ /* 0x000fe20003f2d000 */
[----:B------:R-:W-:Y:S01]  /*0350*/  IMAD.MOV.U32 R14, RZ, RZ, R6 ;  /* 0x000000ffff0e7224 */ /* 0x000fe200078e0006 */
[----:B------:R-:W-:-:S06]  /*0360*/  MOV R0, 0x410 ;  /* 0x0000041000007802 */ /* 0x000fcc0000000f00 */
[----:B------:R-:W-:Y:S01]  /*0370*/  LOP3.LUT R8, R9, 0x7ff00000, RZ, 0xc0, !PT ;  /* 0x7ff0000009087812 */ /* 0x000fe200078ec0ff */
[----:B------:R-:W-:-:S03]  /*0380*/  IMAD.MOV.U32 R9, RZ, RZ, R16 ;  /* 0x000000ffff097224 */ /* 0x000fc600078e0010 */
[----:B------:R-:W-:Y:S01]  /*0390*/  ISETP.NE.AND P0, PT, R8, 0x7ff00000, PT ;  /* 0x7ff000000800780c */ /* 0x000fe20003f05270 */
[----:B------:R-:W-:Y:S01]  /*03a0*/  IMAD.MOV.U32 R8, RZ, RZ, R3 ;  /* 0x000000ffff087224 */ /* 0x000fe200078e0003 */
[----:B------:R-:W-:Y:S01]  /*03b0*/  @!P1 CS2R R8, SRZ ;  /* 0x0000000000089805 */ /* 0x000fe2000001ff00 */
[----:B------:R-:W-:-:S10]  /*03c0*/  IMAD.MOV.U32 R3, RZ, RZ, R7 ;  /* 0x000000ffff037224 */ /* 0x000fd400078e0007 */
[----:B------:R-:W-:-:S14]  /*03d0*/  DSETP.NEU.OR P0, PT, |R4|, +INF , P0 ;  /* 0x7ff000000400742a */ /* 0x000fdc000070d600 */
[----:B------:R-:W-:Y:S02]  /*03e0*/  @!P0 IMAD.MOV.U32 R8, RZ, RZ, 0x0 ;  /* 0x00000000ff088424 */ /* 0x000fe400078e00ff */
[----:B------:R-:W-:-:S07]  /*03f0*/  @!P0 IMAD.MOV.U32 R9, RZ, RZ, 0x7ff00000 ;  /* 0x7ff00000ff098424 */ /* 0x000fce00078e00ff */
[----:B------:R-:W-:Y:S05]  /*0400*/  CALL.REL.NOINC `($compress_flags_from_density_kernel$__internal_accurate_pow) ;  /* 0x0000000400c07944 */ /* 0x000fea0003c00000 */
[----:B------:R-:W-:Y:S05]  /*0410*/  BSYNC.RECONVERGENT B0 ;  /* 0x0000000000007941 */ /* 0x000fea0003800200 */
.L_x_27:
[----:B------:R-:W-:Y:S01]  /*0420*/  DSETP.NEU.AND P0, PT, R6, RZ, PT ;  /* 0x000000ff0600722a */ /* 0x000fe20003f0d000 */
[----:B------:R-:W0:Y:S01]  /*0430*/  LDC.64 R10, c[0x0][0x398] ;  /* 0x0000e600ff0a7b82 */ /* 0x000e220000000a00 */
[----:B------:R-:W-:Y:S02]  /*0440*/  DADD R12, -R8, 1 ;  /* 0x3ff00000080c7429 */ /* 0x000fe40000000100 */
[----:B------:R-:W-:Y:S01]  /*0450*/  DSETP.NEU.AND P1, PT, R4, 1, PT ;  /* 0x3ff000000400742a */ /* 0x000fe20003f2d000 */
[----:B------:R-:W-:Y:S01]  /*0460*/  IMAD.MOV.U32 R4, RZ, RZ, R3 ;  /* 0x000000ffff047224 */ /* 0x000fe200078e0003 */
[----:B------:R-:W-:Y:S01]  /*0470*/  DSETP.NEU.AND P2, PT, R6, 1, PT ;  /* 0x3ff000000600742a */ /* 0x000fe20003f4d000 */
[----:B------:R-:W-:Y:S02]  /*0480*/  IMAD.MOV.U32 R5, RZ, RZ, R16 ;  /* 0x000000ffff057224 */ /* 0x000fe400078e0010 */
[----:B------:R-:W1:Y:S03]  /*0490*/  LDC.64 R8, c[0x0][0x390] ;  /* 0x0000e400ff087b82 */ /* 0x000e660000000a00 */
[----:B------:R-:W-:-:S02]  /*04a0*/  FSEL R6, R12, RZ, P1 ;  /* 0x000000ff0c067208 */ /* 0x000fc40000800000 */
[----:B------:R-:W-:Y:S02]  /*04b0*/  @!P0 CS2R R4, SRZ ;  /* 0x0000000000048805 */ /* 0x000fe4000001ff00 */
[----:B------:R-:W-:-:S04]  /*04c0*/  FSEL R7, R13, RZ, P1 ;  /* 0x000000ff0d077208 */ /* 0x000fc80000800000 */
[----:B------:R-:W-:Y:S02]  /*04d0*/  FSEL R4, R4, RZ, P2 ;  /* 0x000000ff04047208 */ /* 0x000fe40001000000 */
[----:B------:R-:W-:Y:S01]  /*04e0*/  FSEL R5, R5, 1.875, P2 ;  /* 0x3ff0000005057808 */ /* 0x000fe20001000000 */
[----:B0-----:R-:W-:-:S05]  /*04f0*/  IMAD.WIDE R2, R2, 0x4, R10 ;  /* 0x0000000402027825 */ /* 0x001fca00078e020a */
[----:B------:R-:W-:-:S08]  /*0500*/  DADD R4, R6, -R4 ;  /* 0x0000000006047229 */ /* 0x000fd00000000804 */
[----:B-1----:R-:W-:-:S06]  /*0510*/  DSETP.GTU.AND P0, PT, R4, R8, PT ;  /* 0x000000080400722a */ /* 0x002fcc0003f0c000 */
[----:B------:R-:W-:-:S05]  /*0520*/  SEL R5, RZ, 0x1, P0 ;  /* 0x00000001ff057807 */ /* 0x000fca0000000000 */
[----:B------:R-:W-:Y:S01]  /*0530*/  STG.E desc[UR4][R2.64], R5 ;  /* 0x0000000502007986 */ /* 0x000fe2000c101904 */
[----:B------:R-:W-:Y:S05]  /*0540*/  EXIT ;  /* 0x000000000000794d */ /* 0x000fea0003800000 */
        .weak           $__internal_0_$__cuda_sm20_div_rn_f64_full
        .type           $__internal_0_$__cuda_sm20_div_rn_f64_full,@function
        .size           $__internal_0_$__cuda_sm20_div_rn_f64_full,($compress_flags_from_density_kernel$__internal_accurate_pow - $__internal_0_$__cuda_sm20_div_rn_f64_full)
$__internal_0_$__cuda_sm20_div_rn_f64_full:
[C---:B------:R-:W-:Y:S01]  /*0550*/  FSETP.GEU.AND P0, PT, |R7|.reuse, 1.469367938527859385e-39, PT ;  /* 0x001000000700780b */ /* 0x040fe20003f0e200 */
[----:B------:R-:W-:Y:S01]  /*0560*/  IMAD.MOV.U32 R16, RZ, RZ, 0x1 ;  /* 0x00000001ff107424 */ /* 0x000fe200078e00ff */
[----:B------:R-:W-:Y:S01]  /*0570*/  LOP3.LUT R4, R7, 0x800fffff, RZ, 0xc0, !PT ;  /* 0x800fffff07047812 */ /* 0x000fe200078ec0ff */
[----:B------:R-:W-:Y:S01]  /*0580*/  BSSY.RECONVERGENT B1, `(.L_x_28) ;  /* 0x0000055000017945 */ /* 0x000fe20003800200 */
[C---:B------:R-:W-:Y:S02]  /*0590*/  FSETP.GEU.AND P2, PT, |R9|.reuse, 1.469367938527859385e-39, PT ;  /* 0x001000000900780b */ /* 0x040fe40003f4e200 */
[----:B------:R-:W-:Y:S01]  /*05a0*/  LOP3.LUT R5, R4, 0x3ff00000, RZ, 0xfc, !PT ;  /* 0x3ff0000004057812 */ /* 0x000fe200078efcff */
[----:B------:R-:W-:Y:S01]  /*05b0*/  IMAD.MOV.U32 R4, RZ, RZ, R6 ;  /* 0x000000ffff047224 */ /* 0x000fe200078e0006 */
[----:B------:R-:W-:Y:S02]  /*05c0*/  LOP3.LUT R3, R9, 0x7ff00000, RZ, 0xc0, !PT ;  /* 0x7ff0000009037812 */ /* 0x000fe400078ec0ff */
[----:B------:R-:W-:-:S03]  /*05d0*/  LOP3.LUT R14, R7, 0x7ff00000, RZ, 0xc0, !PT ;  /* 0x7ff00000070e7812 */ /* 0x000fc600078ec0ff */
[----:B------:R-:W-:Y:S01]  /*05e0*/  @!P0 DMUL R4, R6, 8.98846567431157953865e+307 ;  /* 0x7fe0000006048828 */ /* 0x000fe20000000000 */
[----:B------:R-:W-:-:S03]  /*05f0*/  ISETP.GE.U32.AND P1, PT, R3, R14, PT ;  /* 0x0000000e0300720c */ /* 0x000fc60003f26070 */
[----:B------:R-:W-:Y:S01]  /*0600*/  @!P2 LOP3.LUT R12, R7, 0x7ff00000, RZ, 0xc0, !PT ;  /* 0x7ff00000070ca812 */ /* 0x000fe200078ec0ff */
[----:B------:R-:W-:Y:S01]  /*0610*/  @!P2 IMAD.MOV.U32 R18, RZ, RZ, RZ ;  /* 0x000000ffff12a224 */ /* 0x000fe200078e00ff */
[----:B------:R-:W0:Y:S02]  /*0620*/  MUFU.RCP64H R17, R5 ;  /* 0x0000000500117308 */ /* 0x000e240000001800 */
[----:B------:R-:W-:Y:S01]  /*0630*/  @!P2 ISETP.GE.U32.AND P3, PT, R3, R12, PT ;  /* 0x0000000c0300a20c */ /* 0x000fe20003f66070 */
[----:B------:R-:W-:-:S05]  /*0640*/  IMAD.MOV.U32 R12, RZ, RZ, 0x1ca00000 ;  /* 0x1ca00000ff0c7424 */ /* 0x000fca00078e00ff */
[----:B------:R-:W-:-:S04]  /*0650*/  @!P2 SEL R13, R12, 0x63400000, !P3 ;  /* 0x634000000c0da807 */ /* 0x000fc80005800000 */
[----:B------:R-:W-:-:S04]  /*0660*/  @!P2 LOP3.LUT R13, R13, 0x80000000, R9, 0xf8, !PT ;  /* 0x800000000d0da812 */ /* 0x000fc800078ef809 */
[----:B------:R-:W-:Y:S01]  /*0670*/  @!P2 LOP3.LUT R19, R13, 0x100000, RZ, 0xfc, !PT ;  /* 0x001000000d13a812 */ /* 0x000fe200078efcff */
[----:B0-----:R-:W-:-:S08]  /*0680*/  DFMA R10, R16, -R4, 1 ;  /* 0x3ff00000100a742b */ /* 0x001fd00000000804 */
[----:B------:R-:W-:-:S08]  /*0690*/  DFMA R10, R10, R10, R10 ;  /* 0x0000000a0a0a722b */ /* 0x000fd0000000000a */
[----:B------:R-:W-:Y:S01]  /*06a0*/  DFMA R16, R16, R10, R16 ;  /* 0x0000000a1010722b */ /* 0x000fe20000000010 */
[----:B------:R-:W-:Y:S01]  /*06b0*/  SEL R11, R12, 0x63400000, !P1 ;  /* 0x634000000c0b7807 */ /* 0x000fe20004800000 */
[----:B------:R-:W-:-:S03]  /*06c0*/  IMAD.MOV.U32 R10, RZ, RZ, R8 ;  /* 0x000000ffff0a7224 */ /* 0x000fc600078e0008 */
[----:B------:R-:W-:-:S03]  /*06d0*/  LOP3.LUT R11, R11, 0x800fffff, R9, 0xf8, !PT ;  /* 0x800fffff0b0b7812 */ /* 0x000fc600078ef809 */
[----:B------:R-:W-:-:S03]  /*06e0*/  DFMA R20, R16, -R4, 1 ;  /* 0x3ff000001014742b */ /* 0x000fc60000000804 */
[----:B------:R-:W-:-:S05]  /*06f0*/  @!P2 DFMA R10, R10, 2, -R18 ;  /* 0x400000000a0aa82b */ /* 0x000fca0000000812 */
[----:B------:R-:W-:Y:S01]  /*0700*/  DFMA R16, R16, R20, R16 ;  /* 0x000000141010722b */ /* 0x000fe20000000010 */
[----:B------:R-:W-:Y:S02]  /*0710*/  IMAD.MOV.U32 R21, RZ, RZ, R3 ;  /* 0x000000ffff157224 */ /* 0x000fe400078e0003 */
[----:B------:R-:W-:Y:S01]  /*0720*/  IMAD.MOV.U32 R20, RZ, RZ, R14 ;  /* 0x000000ffff147224 */ /* 0x000fe200078e000e */
[----:B------:R-:W-:Y:S02]  /*0730*/  @!P0 LOP3.LUT R20, R5, 0x7ff00000, RZ, 0xc0, !PT ;  /* 0x7ff0000005148812 */ /* 0x000fe400078ec0ff */
[----:B------:R-:W-:Y:S02]  /*0740*/  @!P2 LOP3.LUT R21, R11, 0x7ff00000, RZ, 0xc0, !PT ;  /* 0x7ff000000b15a812 */ /* 0x000fe400078ec0ff */
[----:B------:R-:W-:Y:S01]  /*0750*/  DMUL R18, R16, R10 ;  /* 0x0000000a10127228 */ /* 0x000fe20000000000 */
[----:B------:R-:W-:Y:S02]  /*0760*/  VIADD R22, R20, 0xffffffff ;  /* 0xffffffff14167836 */ /* 0x000fe40000000000 */
[----:B------:R-:W-:-:S05]  /*0770*/  VIADD R13, R21, 0xffffffff ;  /* 0xffffffff150d7836 */ /* 0x000fca0000000000 */
[----:B------:R-:W-:Y:S01]  /*0780*/  DFMA R14, R18, -R4, R10 ;  /* 0x80000004120e722b */ /* 0x000fe2000000000a */
[----:B------:R-:W-:-:S04]  /*0790*/  ISETP.GT.U32.AND P0, PT, R13, 0x7feffffe, PT ;  /* 0x7feffffe0d00780c */ /* 0x000fc80003f04070 */
[----:B------:R-:W-:-:S03]  /*07a0*/  ISETP.GT.U32.OR P0, PT, R22, 0x7feffffe, P0 ;  /* 0x7feffffe1600780c */ /* 0x000fc60000704470 */
[----:B------:R-:W-:-:S10]  /*07b0*/  DFMA R14, R16, R14, R18 ;  /* 0x0000000e100e722b */ /* 0x000fd40000000012 */
[----:B------:R-:W-:Y:S05]  /*07c0*/  @P0 BRA `(.L_x_29) ;  /* 0x00000000006c0947 */ /* 0x000fea0003800000 */
[----:B------:R-:W-:-:S04]  /*07d0*/  LOP3.LUT R16, R7, 0x7ff00000, RZ, 0xc0, !PT ;  /* 0x7ff0000007107812 */ /* 0x000fc800078ec0ff */
[CC--:B------:R-:W-:Y:S02]  /*07e0*/  VIADDMNMX R8, R3.reuse, -R16.reuse, 0xb9600000, !PT ;  /* 0xb960000003087446 */ /* 0x0c0fe40007800910 */
[----:B------:R-:W-:Y:S02]  /*07f0*/  ISETP.GE.U32.AND P0, PT, R3, R16, PT ;  /* 0x000000100300720c */ /* 0x000fe40003f06070 */
[----:B------:R-:W-:Y:S02]  /*0800*/  VIMNMX R8, PT, PT, R8, 0x46a00000, PT ;  /* 0x46a0000008087848 */ /* 0x000fe40003fe0100 */
[----:B------:R-:W-:-:S05]  /*0810*/  SEL R3, R12, 0x63400000, !P0 ;  /* 0x634000000c037807 */ /* 0x000fca0004000000 */
[----:B------:R-:W-:Y:S02]  /*0820*/  IMAD.IADD R3, R8, 0x1, -R3 ;  /* 0x0000000108037824 */ /* 0x000fe400078e0a03 */
[----:B------:R-:W-:Y:S02]  /*0830*/  IMAD.MOV.U32 R8, RZ, RZ, RZ ;  /* 0x000000ffff087224 */ /* 0x000fe400078e00ff */
[----:B------:R-:W-:-:S06]  /*0840*/  VIADD R9, R3, 0x7fe00000 ;  /* 0x7fe0000003097836 */ /* 0x000fcc0000000000 */
[----:B------:R-:W-:-:S10]  /*0850*/  DMUL R12, R14, R8 ;  /* 0x000000080e0c7228 */ /* 0x000fd40000000000 */
[----:B------:R-:W-:-:S13]  /*0860*/  FSETP.GTU.AND P0, PT, |R13|, 1.469367938527859385e-39, PT ;  /* 0x001000000d00780b */ /* 0x000fda0003f0c200 */
[----:B------:R-:W-:Y:S05]  /*0870*/  @P0 BRA `(.L_x_30) ;  /* 0x0000000000940947 */ /* 0x000fea0003800000 */
[----:B------:R-:W-:Y:S01]  /*0880*/  DFMA R4, R14, -R4, R10 ;  /* 0x800000040e04722b */ /* 0x000fe2000000000a */
[----:B------:R-:W-:-:S09]  /*0890*/  IMAD.MOV.U32 R8, RZ, RZ, RZ ;  /* 0x000000ffff087224 */ /* 0x000fd200078e00ff */
[C---:B------:R-:W-:Y:S02]  /*08a0*/  FSETP.NEU.AND P0, PT, R5.reuse, RZ, PT ;  /* 0x000000ff0500720b */ /* 0x040fe40003f0d000 */
[----:B------:R-:W-:-:S04]  /*08b0*/  LOP3.LUT R7, R5, 0x80000000, R7, 0x48, !PT ;  /* 0x8000000005077812 */ /* 0x000fc800078e4807 */
[----:B------:R-:W-:-:S07]  /*08c0*/  LOP3.LUT R9, R7, R9, RZ, 0xfc, !PT ;  /* 0x0000000907097212 */ /* 0x000fce00078efcff */
[----:B------:R-:W-:Y:S05]  /*08d0*/  @!P0 BRA `(.L_x_30) ;  /* 0x00000000007c8947 */ /* 0x000fea0003800000 */
[----:B------:R-:W-:Y:S01]  /*08e0*/  IMAD.MOV R5, RZ, RZ, -R3 ;  /* 0x000000ffff057224 */ /* 0x000fe200078e0a03 */
[----:B------:R-:W-:Y:S01]  /*08f0*/  DMUL.RP R8, R14, R8 ;  /* 0x000000080e087228 */ /* 0x000fe20000008000 */
[----:B------:R-:W-:Y:S01]  /*0900*/  IMAD.MOV.U32 R4, RZ, RZ, RZ ;  /* 0x000000ffff047224 */ /* 0x000fe200078e00ff */
[----:B------:R-:W-:-:S05]  /*0910*/  IADD3 R3, PT, PT, -R3, -0x43300000, RZ ;  /* 0xbcd0000003037810 */ /* 0x000fca0007ffe1ff */
[----:B------:R-:W-:-:S03]  /*0920*/  DFMA R4, R12, -R4, R14 ;  /* 0x800000040c04722b */ /* 0x000fc6000000000e */
[----:B------:R-:W-:-:S07]  /*0930*/  LOP3.LUT R7, R9, R7, RZ, 0x3c, !PT ;  /* 0x0000000709077212 */ /* 0x000fce00078e3cff */
[----:B------:R-:W-:-:S04]  /*0940*/  FSETP.NEU.AND P0, PT, |R5|, R3, PT ;  /* 0x000000030500720b */ /* 0x000fc80003f0d200 */
[----:B------:R-:W-:Y:S02]  /*0950*/  FSEL R12, R8, R12, !P0 ;  /* 0x0000000c080c7208 */ /* 0x000fe40004000000 */
[----:B------:R-:W-:Y:S01]  /*0960*/  FSEL R13, R7, R13, !P0 ;  /* 0x0000000d070d7208 */ /* 0x000fe20004000000 */
[----:B------:R-:W-:Y:S06]  /*0970*/  BRA `(.L_x_30) ;  /* 0x0000000000547947 */ /* 0x000fec0003800000 */
.L_x_29:
[----:B------:R-:W-:-:S14]  /*0980*/  DSETP.NAN.AND P0, PT, R8, R8, PT ;  /* 0x000000080800722a */ /* 0x000fdc0003f08000 */
[----:B------:R-:W-:Y:S05]  /*0990*/  @P0 BRA `(.L_x_31) ;  /* 0x0000000000440947 */ /* 0x000fea0003800000 */
[----:B------:R-:W-:-:S14]  /*09a0*/  DSETP.NAN.AND P0, PT, R6, R6, PT ;  /* 0x000000060600722a */ /* 0x000fdc0003f08000 */
[----:B------:R-:W-:Y:S05]  /*09b0*/  @P0 BRA `(.L_x_32) ;  /* 0x0000000000300947 */ /* 0x000fea0003800000 */
[----:B------:R-:W-:Y:S01]  /*09c0*/  ISETP.NE.AND P0, PT, R21, R20, PT ;  /* 0x000000141500720c */ /* 0x000fe20003f05270 */
[----:B------:R-:W-:Y:S02]  /*09d0*/  IMAD.MOV.U32 R12, RZ, RZ, 0x0 ;  /* 0x00000000ff0c7424 */ /* 0x000fe400078e00ff */
[----:B------:R-:W-:-:S10]  /*09e0*/  IMAD.MOV.U32 R13, RZ, RZ, -0x80000 ;  /* 0xfff80000ff0d7424 */ /* 0x000fd400078e00ff */
[----:B------:R-:W-:Y:S05]  /*09f0*/  @!P0 BRA `(.L_x_30) ;  /* 0x0000000000348947 */ /* 0x000fea0003800000 */
[----:B------:R-:W-:Y:S02]  /*0a00*/  ISETP.NE.AND P0, PT, R21, 0x7ff00000, PT ;  /* 0x7ff000001500780c */ /* 0x000fe40003f05270 */
[----:B------:R-:W-:Y:S02]  /*0a10*/  LOP3.LUT R13, R9, 0x80000000, R7, 0x48, !PT ;  /* 0x80000000090d7812 */ /* 0x000fe400078e4807 */
[----:B------:R-:W-:-:S13]  /*0a20*/  ISETP.EQ.OR P0, PT, R20, RZ, !P0 ;  /* 0x000000ff1400720c */ /* 0x000fda0004702670 */
[----:B------:R-:W-:Y:S01]  /*0a30*/  @P0 LOP3.LUT R3, R13, 0x7ff00000, RZ, 0xfc, !PT ;  /* 0x7ff000000d030812 */ /* 0x000fe200078efcff */
[----:B------:R-:W-:Y:S02]  /*0a40*/  @!P0 IMAD.MOV.U32 R12, RZ, RZ, RZ ;  /* 0x000000ffff0c8224 */ /* 0x000fe400078e00ff */
[----:B------:R-:W-:Y:S02]  /*0a50*/  @P0 IMAD.MOV.U32 R12, RZ, RZ, RZ ;  /* 0x000000ffff0c0224 */ /* 0x000fe400078e00ff */
[----:B------:R-:W-:Y:S01]  /*0a60*/  @P0 IMAD.MOV.U32 R13, RZ, RZ, R3 ;  /* 0x000000ffff0d0224 */ /* 0x000fe200078e0003 */
[----:B------:R-:W-:Y:S06]  /*0a70*/  BRA `(.L_x_30) ;  /* 0x0000000000147947 */ /* 0x000fec0003800000 */
.L_x_32:
[----:B------:R-:W-:Y:S01]  /*0a80*/  LOP3.LUT R13, R7, 0x80000, RZ, 0xfc, !PT ;  /* 0x00080000070d7812 */ /* 0x000fe200078efcff */
[----:B------:R-:W-:Y:S01]  /*0a90*/  IMAD.MOV.U32 R12, RZ, RZ, R6 ;  /* 0x000000ffff0c7224 */ /* 0x000fe200078e0006 */
[----:B------:R-:W-:Y:S06]  /*0aa0*/  BRA `(.L_x_30) ;  /* 0x0000000000087947 */ /* 0x000fec0003800000 */
.L_x_31:
[----:B------:R-:W-:Y:S01]  /*0ab0*/  LOP3.LUT R13, R9, 0x80000, RZ, 0xfc, !PT ;  /* 0x00080000090d7812 */ /* 0x000fe200078efcff */
[----:B------:R-:W-:-:S07]  /*0ac0*/  IMAD.MOV.U32 R12, RZ, RZ, R8 ;  /* 0x000000ffff0c7224 */ /* 0x000fce00078e0008 */
.L_x_30:
[----:B------:R-:W-:Y:S05]  /*0ad0*/  BSYNC.RECONVERGENT B1 ;  /* 0x0000000000017941 */ /* 0x000fea0003800200 */
.L_x_28:
[----:B------:R-:W-:Y:S02]  /*0ae0*/  IMAD.MOV.U32 R4, RZ, RZ, R0 ;  /* 0x000000ffff047224 */ /* 0x000fe400078e0000 */
[----:B------:R-:W-:-:S04]  /*0af0*/  IMAD.MOV.U32 R5, RZ, RZ, 0x0 ;  /* 0x00000000ff057424 */ /* 0x000fc800078e00ff */
[----:B------:R-:W-:Y:S05]  /*0b00*/  RET.REL.NODEC R4 `(compress_flags_from_density_kernel) ;  /* 0xfffffff4043c7950 */ /* 0x000fea0003c3ffff */
        .type           $compress_flags_from_density_kernel$__internal_accurate_pow,@function
        .size           $compress_flags_from_density_kernel$__internal_accurate_pow,(.L_x_79 - $compress_flags_from_density_kernel$__internal_accurate_pow)
$compress_flags_from_density_kernel$__internal_accurate_pow:
[----:B------:R-:W-:Y:S01]  /*0b10*/  ISETP.GT.U32.AND P0, PT, R3, 0xfffff, PT ;  /* 0x000fffff0300780c */ /* 0x000fe20003f04070 */
[----:B------:R-:W-:Y:S01]  /*0b20*/  IMAD.MOV.U32 R10, RZ, RZ, R14 ;  /* 0x000000ffff0a7224 */ /* 0x000fe200078e000e */
[----:B------:R-:W-:Y:S01]  /*0b30*/  UMOV UR6, 0x7d2cafe2 ;  /* 0x7d2cafe200067882 */ /* 0x000fe20000000000 */
[--C-:B------:R-:W-:Y:S01]  /*0b40*/  IMAD.MOV.U32 R11, RZ, RZ, R3.reuse ;  /* 0x000000ffff0b7224 */ /* 0x100fe200078e0003 */
[----:B------:R-:W-:Y:S01]  /*0b50*/  UMOV UR7, 0x3eb0f5ff ;  /* 0x3eb0f5ff00077882 */ /* 0x000fe20000000000 */
[----:B------:R-:W-:Y:S01]  /*0b60*/  IMAD.MOV.U32 R12, RZ, RZ, R3 ;  /* 0x000000ffff0c7224 */ /* 0x000fe200078e0003 */
[----:B------:R-:W-:Y:S01]  /*0b70*/  UMOV UR8, 0x3b39803f ;  /* 0x3b39803f00087882 */ /* 0x000fe20000000000 */
[----:B------:R-:W-:Y:S01]  /*0b80*/  IMAD.MOV.U32 R16, RZ, RZ, RZ ;  /* 0x000000ffff107224 */ /* 0x000fe200078e00ff */
[----:B------:R-:W-:Y:S01]  /*0b90*/  UMOV UR9, 0x3c7abc9e ;  /* 0x3c7abc9e00097882 */ /* 0x000fe20000000000 */
[----:B------:R-:W-:Y:S02]  /*0ba0*/  IMAD.MOV.U32 R22, RZ, RZ, 0x41ad3b5a ;  /* 0x41ad3b5aff167424 */ /* 0x000fe400078e00ff */
[----:B------:R-:W-:-:S02]  /*0bb0*/  IMAD.MOV.U32 R23, RZ, RZ, 0x3ed0f5d2 ;  /* 0x3ed0f5d2ff177424 */ /* 0x000fc400078e00ff */
[----:B------:R-:W-:-:S10]  /*0bc0*/  @!P0 DMUL R10, R10, 1.80143985094819840000e+16 ;  /* 0x435000000a0a8828 */ /* 0x000fd40000000000 */
[----:B------:R-:W-:Y:S02]  /*0bd0*/  @!P0 IMAD.MOV.U32 R12, RZ, RZ, R11 ;  /* 0x000000ffff0c8224 */ /* 0x000fe400078e000b */
[----:B------:R-:W-:Y:S01]  /*0be0*/  @!P0 IMAD.MOV.U32 R14, RZ, RZ, R10 ;  /* 0x000000ffff0e8224 */ /* 0x000fe200078e000a */
[----:B------:R-:W-:Y:S02]  /*0bf0*/  SHF.R.U32.HI R10, RZ, 0x14, R3 ;  /* 0x00000014ff0a7819 */ /* 0x000fe40000011603 */
[----:B------:R-:W-:Y:S02]  /*0c00*/  LOP3.LUT R12, R12, 0x800fffff, RZ, 0xc0, !PT ;  /* 0x800fffff0c0c7812 */ /* 0x000fe400078ec0ff */
[----:B------:R-:W-:Y:S02]  /*0c10*/  @!P0 LEA.HI R10, R11, 0xffffffca, RZ, 0xc ;  /* 0xffffffca0b0a8811 */ /* 0x000fe400078f60ff */
[----:B------:R-:W-:-:S03]  /*0c20*/  LOP3.LUT R15, R12, 0x3ff00000, RZ, 0xfc, !PT ;  /* 0x3ff000000c0f7812 */ /* 0x000fc600078efcff */
[----:B------:R-:W-:Y:S01]  /*0c30*/  VIADD R3, R10, 0xfffffc01 ;  /* 0xfffffc010a037836 */ /* 0x000fe20000000000 */
[----:B------:R-:W-:-:S13]  /*0c40*/  ISETP.GE.U32.AND P1, PT, R15, 0x3ff6a09f, PT ;  /* 0x3ff6a09f0f00780c */ /* 0x000fda0003f26070 */
[----:B------:R-:W-:Y:S02]  /*0c50*/  @P1 VIADD R13, R15, 0xfff00000 ;  /* 0xfff000000f0d1836 */ /* 0x000fe40000000000 */
[----:B------:R-:W-:Y:S02]  /*0c60*/  @P1 VIADD R3, R10, 0xfffffc02 ;  /* 0xfffffc020a031836 */ /* 0x000fe40000000000 */
[----:B------:R-:W-:-:S06]  /*0c70*/  @P1 IMAD.MOV.U32 R15, RZ, RZ, R13 ;  /* 0x000000ffff0f1224 */ /* 0x000fcc00078e000d */
[C---:B------:R-:W-:Y:S02]  /*0c80*/  DADD R18, R14.reuse, 1 ;  /* 0x3ff000000e127429 */ /* 0x040fe40000000000 */
[----:B------:R-:W-:-:S04]  /*0c90*/  DADD R14, R14, -1 ;  /* 0xbff000000e0e7429 */ /* 0x000fc80000000000 */
[----:B------:R-:W0:Y:S02]  /*0ca0*/  MUFU.RCP64H R17, R19 ;  /* 0x0000001300117308 */ /* 0x000e240000001800 */
[----:B0-----:R-:W-:-:S08]  /*0cb0*/  DFMA R12, -R18, R16, 1 ;  /* 0x3ff00000120c742b */ /* 0x001fd00000000110 */
[----:B------:R-:W-:-:S08]  /*0cc0*/  DFMA R12, R12, R12, R12 ;  /* 0x0000000c0c0c722b */ /* 0x000fd0000000000c */
[----:B------:R-:W-:-:S08]  /*0cd0*/  DFMA R16, R16, R12, R16 ;  /* 0x0000000c1010722b */ /* 0x000fd00000000010 */
[----:B------:R-:W-:-:S08]  /*0ce0*/  DMUL R12, R14, R16 ;  /* 0x000000100e0c7228 */ /* 0x000fd00000000000 */
[----:B------:R-:W-:-:S08]  /*0cf0*/  DFMA R12, R14, R16, R12 ;  /* 0x000000100e0c722b */ /* 0x000fd0000000000c */
[----:B------:R-:W-:-:S08]  /*0d00*/  DMUL R20, R12, R12 ;  /* 0x0000000c0c147228 */ /* 0x000fd00000000000 */
[----:B------:R-:W-:Y:S01]  /*0d10*/  DFMA R18, R20, UR6, R22 ;  /* 0x0000000614127c2b */ /* 0x000fe20008000016 */
[----:B------:R-:W-:Y:S01]  /*0d20*/  UMOV UR6, 0x75488a3f ;  /* 0x75488a3f00067882 */ /* 0x000fe20000000000 */
[----:B------:R-:W-:Y:S01]  /*0d30*/  UMOV UR7, 0x3ef3b20a ;  /* 0x3ef3b20a00077882 */ /* 0x000fe20000000000 */
[----:B------:R-:W-:-:S05]  /*0d40*/  DADD R22, R14, -R12 ;  /* 0x000000000e167229 */ /* 0x000fca000000080c */
[----:B------:R-:W-:Y:S01]  /*0d50*/  DFMA R18, R20, R18, UR6 ;  /* 0x0000000614127e2b */ /* 0x000fe20008000012 */
[----:B------:R-:W-:Y:S01]  /*0d60*/  UMOV UR6, 0xe4faecd5 ;  /* 0xe4faecd500067882 */ /* 0x000fe20000000000 */
[----:B------:R-:W-:Y:S01]  /*0d70*/  UMOV UR7, 0x3f1745cd ;  /* 0x3f1745cd00077882 */ /* 0x000fe20000000000 */
[----:B------:R-:W-:-:S05]  /*0d80*/  DADD R24, R22, R22 ;  /* 0x0000000016187229 */ /* 0x000fca0000000016 */
[----:B------:R-:W-:Y:S01]  /*0d90*/  DFMA R18, R20, R18, UR6 ;  /* 0x0000000614127e2b */ /* 0x000fe20008000012 */
[----:B------:R-:W-:Y:S01]  /*0da0*/  UMOV UR6, 0x258a578b ;  /* 0x258a578b00067882 */ /* 0x000fe20000000000 */
[----:B------:R-:W-:Y:S01]  /*0db0*/  UMOV UR7, 0x3f3c71c7 ;  /* 0x3f3c71c700077882 */ /* 0x000fe20000000000 */
[----:B------:R-:W-:-:S05]  /*0dc0*/  DFMA R24, R14, -R12, R24 ;  /* 0x8000000c0e18722b */ /* 0x000fca0000000018 */
[----:B------:R-:W-:Y:S01]  /*0dd0*/  DFMA R18, R20, R18, UR6 ;  /* 0x0000000614127e2b */ /* 0x000fe20008000012 */
[----:B------:R-:W-:Y:S01]  /*0de0*/  UMOV UR6, 0x9242b910 ;  /* 0x9242b91000067882 */ /* 0x000fe20000000000 */
[----:B------:R-:W-:Y:S01]  /*0df0*/  UMOV UR7, 0x3f624924 ;  /* 0x3f62492400077882 */ /* 0x000fe20000000000 */
[----:B------:R-:W-:-:S05]  /*0e00*/  DMUL R16, R16, R24 ;  /* 0x0000001810107228 */ /* 0x000fca0000000000 */
[----:B------:R-:W-:Y:S01]  /*0e10*/  DFMA R18, R20, R18, UR6 ;  /* 0x0000000614127e2b */ /* 0x000fe20008000012 */
[----:B------:R-:W-:Y:S01]  /*0e20*/  UMOV UR6, 0x99999dfb ;  /* 0x99999dfb00067882 */ /* 0x000fe20000000000 */
[----:B------:R-:W-:-:S06]  /*0e30*/  UMOV UR7, 0x3f899999 ;  /* 0x3f89999900077882 */ /* 0x000fcc0000000000 */
[----:B------:R-:W-:Y:S01]  /*0e40*/  DFMA R22, R20, R18, UR6 ;  /* 0x0000000614167e2b */ /* 0x000fe20008000012 */
[----:B------:R-:W-:Y:S01]  /*0e50*/  UMOV UR6, 0x55555555 ;  /* 0x5555555500067882 */ /* 0x000fe20000000000 */
[----:B------:R-:W-:Y:S01]  /*0e60*/  UMOV UR7, 0x3fb55555 ;  /* 0x3fb5555500077882 */ /* 0x000fe20000000000 */
[----:B------:R-:W-:-:S05]  /*0e70*/  DMUL R18, R12, R12 ;  /* 0x0000000c0c127228 */ /* 0x000fca0000000000 */
[----:B------:R-:W-:-:S03]  /*0e80*/  DFMA R14, R20, R22, UR6 ;  /* 0x00000006140e7e2b */ /* 0x000fc60008000016 */
[----:B------:R-:W-:-:S05]  /*0e90*/  DMUL R26, R12, R18 ;  /* 0x000000120c1a7228 */ /* 0x000fca0000000000 */
[----:B------:R-:W-:Y:S01]  /*0ea0*/  DADD R24, -R14, UR6 ;  /* 0x000000060e187e29 */ /* 0x000fe20008000100 */
[----:B------:R-:W-:Y:S01]  /*0eb0*/  UMOV UR6, 0xb9e7b0 ;  /* 0x00b9e7b000067882 */ /* 0x000fe20000000000 */
[----:B------:R-:W-:-:S06]  /*0ec0*/  UMOV UR7, 0x3c46a4cb ;  /* 0x3c46a4cb00077882 */ /* 0x000fcc0000000000 */
[----:B------:R-:W-:Y:S02]  /*0ed0*/  DFMA R20, R20, R22, R24 ;  /* 0x000000161414722b */ /* 0x000fe40000000018 */
[----:B------:R-:W-:Y:S01]  /*0ee0*/  DFMA R22, R12, R12, -R18 ;  /* 0x0000000c0c16722b */ /* 0x000fe20000000812 */
[----:B------:R-:W-:Y:S02]  /*0ef0*/  VIADD R25, R17, 0x100000 ;  /* 0x0010000011197836 */ /* 0x000fe40000000000 */
[----:B------:R-:W-:-:S06]  /*0f00*/  IMAD.MOV.U32 R24, RZ, RZ, R16 ;  /* 0x000000ffff187224 */ /* 0x000fcc00078e0010 */
[----:B------:R-:W-:Y:S02]  /*0f10*/  DFMA R22, R12, R24, R22 ;  /* 0x000000180c16722b */ /* 0x000fe40000000016 */
[----:B------:R-:W-:Y:S01]  /*0f20*/  DADD R24, R20, -UR6 ;  /* 0x8000000614187e29 */ /* 0x000fe20008000000 */
[----:B------:R-:W-:Y:S01]  /*0f30*/  UMOV UR6, 0x80000000 ;  /* 0x8000000000067882 */ /* 0x000fe20000000000 */
[----:B------:R-:W-:Y:S01]  /*0f40*/  DFMA R20, R12, R18, -R26 ;  /* 0x000000120c14722b */ /* 0x000fe2000000081a */
[----:B------:R-:W-:-:S07]  /*0f50*/  UMOV UR7, 0x43300000 ;  /* 0x4330000000077882 */ /* 0x000fce0000000000 */
[----:B------:R-:W-:Y:S02]  /*0f60*/  DFMA R20, R16, R18, R20 ;  /* 0x000000121014722b */ /* 0x000fe40000000014 */
[----:B------:R-:W-:-:S06]  /*0f70*/  DADD R18, R14, R24 ;  /* 0x000000000e127229 */ /* 0x000fcc0000000018 */
[----:B------:R-:W-:Y:S02]  /*0f80*/  DFMA R20, R12, R22, R20 ;  /* 0x000000160c14722b */ /* 0x000fe40000000014 */
[----:B------:R-:W-:Y:S02]  /*0f90*/  DADD R22, R14, -R18 ;  /* 0x000000000e167229 */ /* 0x000fe40000000812 */
[----:B------:R-:W-:-:S06]  /*0fa0*/  DMUL R14, R18, R26 ;  /* 0x0000001a120e7228 */ /* 0x000fcc0000000000 */
[----:B------:R-:W-:Y:S02]  /*0fb0*/  DADD R24, R24, R22 ;  /* 0x0000000018187229 */ /* 0x000fe40000000016 */
[----:B------:R-:W-:-:S08]  /*0fc0*/  DFMA R22, R18, R26, -R14 ;  /* 0x0000001a1216722b */ /* 0x000fd0000000080e */
[----:B------:R-:W-:-:S08]  /*0fd0*/  DFMA R20, R18, R20, R22 ;  /* 0x000000141214722b */ /* 0x000fd00000000016 */
[----:B------:R-:W-:-:S08]  /*0fe0*/  DFMA R24, R24, R26, R20 ;  /* 0x0000001a1818722b */ /* 0x000fd00000000014 */
[----:B------:R-:W-:-:S08]  /*0ff0*/  DADD R20, R14, R24 ;  /* 0x000000000e147229 */ /* 0x000fd00000000018 */
[--C-:B------:R-:W-:Y:S02]  /*1000*/  DADD R18, R12, R20.reuse ;  /* 0x000000000c127229 */ /* 0x100fe40000000014 */
[----:B------:R-:W-:-:S06]  /*1010*/  DADD R14, R14, -R20 ;  /* 0x000000000e0e7229 */ /* 0x000fcc0000000814 */
[----:B------:R-:W-:Y:S02]  /*1020*/  DADD R12, R12, -R18 ;  /* 0x000000000c0c7229 */ /* 0x000fe40000000812 */
[----:B------:R-:W-:-:S06]  /*1030*/  DADD R14, R24, R14 ;  /* 0x00000000180e7229 */ /* 0x000fcc000000000e */
[----:B------:R-:W-:-:S08]  /*1040*/  DADD R12, R20, R12 ;  /* 0x00000000140c7229 */ /* 0x000fd0000000000c */
[----:B------:R-:W-:-:S08]  /*1050*/  DADD R12, R14, R12 ;  /* 0x000000000e0c7229 */ /* 0x000fd0000000000c */
[----:B------:R-:W-:Y:S01]  /*1060*/  DADD R16, R16, R12 ;  /* 0x0000000010107229 */ /* 0x000fe2000000000c */
[----:B------:R-:W-:Y:S01]  /*1070*/  LOP3.LUT R12, R3, 0x80000000, RZ, 0x3c, !PT ;  /* 0x80000000030c7812 */ /* 0x000fe200078e3cff */
[----:B------:R-:W-:-:S06]  /*1080*/  IMAD.MOV.U32 R13, RZ, RZ, 0x43300000 ;  /* 0x43300000ff0d7424 */ /* 0x000fcc00078e00ff */
[----:B------:R-:W-:Y:S02]  /*1090*/  DADD R14, R18, R16 ;  /* 0x00000000120e7229 */ /* 0x000fe40000000010 */
[----:B------:R-:W-:Y:S01]  /*10a0*/  DADD R12, R12, -UR6 ;  /* 0x800000060c0c7e29 */ /* 0x000fe20008000000 */
[----:B------:R-:W-:Y:S01]  /*10b0*/  UMOV UR6, 0xfefa39ef ;  /* 0xfefa39ef00067882 */ /* 0x000fe20000000000 */
[----:B------:R-:W-:-:S04]  /*10c0*/  UMOV UR7, 0x3fe62e42 ;  /* 0x3fe62e4200077882 */ /* 0x000fc80000000000 */
[--C-:B------:R-:W-:Y:S02]  /*10d0*/  DADD R18, R18, -R14.reuse ;  /* 0x0000000012127229 */ /* 0x100fe4000000080e */
[----:B------:R-:W-:-:S06]  /*10e0*/  DFMA R10, R12, UR6, R14 ;  /* 0x000000060c0a7c2b */ /* 0x000fcc000800000e */
[----:B------:R-:W-:Y:S02]  /*10f0*/  DADD R18, R16, R18 ;  /* 0x0000000010127229 */ /* 0x000fe40000000012 */
[----:B------:R-:W-:-:S08]  /*1100*/  DFMA R20, R12, -UR6, R10 ;  /* 0x800000060c147c2b */ /* 0x000fd0000800000a */
[----:B------:R-:W-:-:S08]  /*1110*/  DADD R20, -R14, R20 ;  /* 0x000000000e147229 */ /* 0x000fd00000000114 */
[----:B------:R-:W-:-:S08]  /*1120*/  DADD R18, R18, -R20 ;  /* 0x0000000012127229 */ /* 0x000fd00000000814 */
[----:B------:R-:W-:-:S08]  /*1130*/  DFMA R18, R12, UR8, R18 ;  /* 0x000000080c127c2b */ /* 0x000fd00008000012 */
[----:B------:R-:W-:-:S08]  /*1140*/  DADD R12, R10, R18 ;  /* 0x000000000a0c7229 */ /* 0x000fd00000000012 */
[----:B------:R-:W-:Y:S02]  /*1150*/  DADD R14, R10, -R12 ;  /* 0x000000000a0e7229 */ /* 0x000fe4000000080c */
[----:B------:R-:W-:-:S06]  /*1160*/  DMUL R10, R12, 128 ;  /* 0x406000000c0a7828 */ /* 0x000fcc0000000000 */
[----:B------:R-:W-:Y:S02]  /*1170*/  DADD R14, R18, R14 ;  /* 0x00000000120e7229 */ /* 0x000fe4000000000e */
[----:B------:R-:W-:-:S08]  /*1180*/  DFMA R16, R12, 128, -R10 ;  /* 0x406000000c10782b */ /* 0x000fd0000000080a */
[----:B------:R-:W-:Y:S01]  /*1190*/  DFMA R16, R14, 128, R16 ;  /* 0x406000000e10782b */ /* 0x000fe20000000010 */
[----:B------:R-:W-:Y:S02]  /*11a0*/  IMAD.MOV.U32 R14, RZ, RZ, 0x652b82fe ;  /* 0x652b82feff0e7424 */ /* 0x000fe400078e00ff */
[----:B------:R-:W-:-:S05]  /*11b0*/  IMAD.MOV.U32 R15, RZ, RZ, 0x3ff71547 ;  /* 0x3ff71547ff0f7424 */ /* 0x000fca00078e00ff */
[----:B------:R-:W-:-:S08]  /*11c0*/  DADD R12, R10, R16 ;  /* 0x000000000a0c7229 */ /* 0x000fd00000000010 */
[----:B------:R-:W-:Y:S02]  /*11d0*/  DFMA R14, R12, R14, 6.75539944105574400000e+15 ;  /* 0x433800000c0e742b */ /* 0x000fe4000000000e */
[----:B------:R-:W-:Y:S01]  /*11e0*/  FSETP.GEU.AND P0, PT, |R13|, 4.1917929649353027344, PT ;  /* 0x4086232b0d00780b */ /* 0x000fe20003f0e200 */
[----:B------:R-:W-:-:S05]  /*11f0*/  DADD R10, R10, -R12 ;  /* 0x000000000a0a7229 */ /* 0x000fca000000080c */
[----:B------:R-:W-:-:S03]  /*1200*/  DADD R18, R14, -6.75539944105574400000e+15 ;  /* 0xc33800000e127429 */ /* 0x000fc60000000000 */
[----:B------:R-:W-:-:S05]  /*1210*/  DADD R16, R16, R10 ;  /* 0x0000000010107229 */ /* 0x000fca000000000a */
[----:B------:R-:W-:Y:S01]  /*1220*/  DFMA R20, R18, -UR6, R12 ;  /* 0x8000000612147c2b */ /* 0x000fe2000800000c */
[----:B------:R-:W-:Y:S01]  /*1230*/  UMOV UR6, 0x3b39803f ;  /* 0x3b39803f00067882 */ /* 0x000fe20000000000 */
[----:B------:R-:W-:-:S06]  /*1240*/  UMOV UR7, 0x3c7abc9e ;  /* 0x3c7abc9e00077882 */ /* 0x000fcc0000000000 */
[----:B------:R-:W-:Y:S01]  /*1250*/  DFMA R18, R18, -UR6, R20 ;  /* 0x8000000612127c2b */ /* 0x000fe20008000014 */
[----:B------:R-:W-:Y:S01]  /*1260*/  UMOV UR6, 0x69ce2bdf ;  /* 0x69ce2bdf00067882 */ /* 0x000fe20000000000 */
[----:B------:R-:W-:Y:S01]  /*1270*/  IMAD.MOV.U32 R20, RZ, RZ, -0x35dec16 ;  /* 0xfca213eaff147424 */ /* 0x000fe200078e00ff */
[----:B------:R-:W-:Y:S01]  /*1280*/  UMOV UR7, 0x3e5ade15 ;  /* 0x3e5ade1500077882 */ /* 0x000fe20000000000 */
[----:B------:R-:W-:-:S06]  /*1290*/  IMAD.MOV.U32 R21, RZ, RZ, 0x3e928af3 ;  /* 0x3e928af3ff157424 */ /* 0x000fcc00078e00ff */
[----:B------:R-:W-:Y:S01]  /*12a0*/  DFMA R20, R18, UR6, R20 ;  /* 0x0000000612147c2b */ /* 0x000fe20008000014 */
[----:B------:R-:W-:Y:S01]  /*12b0*/  UMOV UR6, 0x62401315 ;  /* 0x6240131500067882 */ /* 0x000fe20000000000 */
[----:B------:R-:W-:-:S06]  /*12c0*/  UMOV UR7, 0x3ec71dee ;  /* 0x3ec71dee00077882 */ /* 0x000fcc0000000000 */
[----:B------:R-:W-:Y:S01]  /*12d0*/  DFMA R20, R18, R20, UR6 ;  /* 0x0000000612147e2b */ /* 0x000fe20008000014 */
        /* <DEDUP_REMOVED lines=20> */
[----:B------:R-:W-:-:S08]  /*1420*/  DFMA R20, R18, R20, UR6 ;  /* 0x0000000612147e2b */ /* 0x000fd00008000014 */
[----:B------:R-:W-:-:S08]  /*1430*/  DFMA R20, R18, R20, 1 ;  /* 0x3ff000001214742b */ /* 0x000fd00000000014 */
[----:B------:R-:W-:-:S10]  /*1440*/  DFMA R18, R18, R20, 1 ;  /* 0x3ff000001212742b */ /* 0x000fd40000000014 */
[----:B------:R-:W-:Y:S02]  /*1450*/  IMAD R11, R14, 0x100000, R19 ;  /* 0x001000000e0b7824 */ /* 0x000fe400078e0213 */
[----:B------:R-:W-:Y:S01]  /*1460*/  IMAD.MOV.U32 R10, RZ, RZ, R18 ;  /* 0x000000ffff0a7224 */ /* 0x000fe200078e0012 */
[----:B------:R-:W-:Y:S06]  /*1470*/  @!P0 BRA `(.L_x_33) ;  /* 0x0000000000308947 */ /* 0x000fec0003800000 */
[----:B------:R-:W-:Y:S01]  /*1480*/  FSETP.GEU.AND P1, PT, |R13|, 4.2275390625, PT ;  /* 0x408748000d00780b */ /* 0x000fe20003f2e200 */
[C---:B------:R-:W-:Y:S02]  /*1490*/  DADD R10, R12.reuse, +INF ;  /* 0x7ff000000c0a7429 */ /* 0x040fe40000000000 */
[----:B------:R-:W-:-:S08]  /*14a0*/  DSETP.GEU.AND P0, PT, R12, RZ, PT ;  /* 0x000000ff0c00722a */ /* 0x000fd00003f0e000 */
[----:B------:R-:W-:Y:S02]  /*14b0*/  FSEL R10, R10, RZ, P0 ;  /* 0x000000ff0a0a7208 */ /* 0x000fe40000000000 */
[----:B------:R-:W-:Y:S02]  /*14c0*/  @!P1 LEA.HI R3, R14, R14, RZ, 0x1 ;  /* 0x0000000e0e039211 */ /* 0x000fe400078f08ff */
[----:B------:R-:W-:Y:S02]  /*14d0*/  FSEL R11, R11, RZ, P0 ;  /* 0x000000ff0b0b7208 */ /* 0x000fe40000000000 */
[----:B------:R-:W-:-:S05]  /*14e0*/  @!P1 SHF.R.S32.HI R3, RZ, 0x1, R3 ;  /* 0x00000001ff039819 */ /* 0x000fca0000011403 */
[----:B------:R-:W-:Y:S02]  /*14f0*/  @!P1 IMAD.IADD R12, R14, 0x1, -R3 ;  /* 0x000000010e0c9824 */ /* 0x000fe400078e0a03 */
[----:B------:R-:W-:-:S03]  /*1500*/  @!P1 IMAD R19, R3, 0x100000, R19 ;  /* 0x0010000003139824 */ /* 0x000fc600078e0213 */
[----:B------:R-:W-:Y:S01]  /*1510*/  @!P1 LEA R13, R12, 0x3ff00000, 0x14 ;  /* 0x3ff000000c0d9811 */ /* 0x000fe200078ea0ff */
[----:B------:R-:W-:-:S06]  /*1520*/  @!P1 IMAD.MOV.U32 R12, RZ, RZ, RZ ;  /* 0x000000ffff0c9224 */ /* 0x000fcc00078e00ff */
[----:B------:R-:W-:-:S11]  /*1530*/  @!P1 DMUL R10, R18, R12 ;  /* 0x0000000c120a9228 */ /* 0x000fd60000000000 */
.L_x_33:
[----:B------:R-:W-:Y:S02]  /*1540*/  DFMA R16, R16, R10, R10 ;  /* 0x0000000a1010722b */ /* 0x000fe4000000000a */
[----:B------:R-:W-:-:S08]  /*1550*/  DSETP.NEU.AND P0, PT, |R10|, +INF , PT ;  /* 0x7ff000000a00742a */ /* 0x000fd00003f0d200 */
[----:B------:R-:W-:Y:S01]  /*1560*/  FSEL R3, R10, R16, !P0 ;  /* 0x000000100a037208 */ /* 0x000fe20004000000 */
[----:B------:R-:W-:Y:S01]  /*1570*/  IMAD.MOV.U32 R10, RZ, RZ, R0 ;  /* 0x000000ffff0a7224 */ /* 0x000fe200078e0000 */
[----:B------:R-:W-:Y:S01]  /*1580*/  FSEL R16, R11, R17, !P0 ;  /* 0x000000110b107208 */ /* 0x000fe20004000000 */
[----:B------:R-:W-:-:S04]  /*1590*/  IMAD.MOV.U32 R11, RZ, RZ, 0x0 ;  /* 0x00000000ff0b7424 */ /* 0x000fc800078e00ff */
[----:B------:R-:W-:Y:S05]  /*15a0*/  RET.REL.NODEC R10 `(compress_flags_from_density_kernel) ;  /* 0xffffffe80a947950 */ /* 0x000fea0003c3ffff */
.L_x_34:
        /* <DEDUP_REMOVED lines=13> */
.L_x_79:


//--------------------- .text.slice_popcount_sum_kernel --------------------------
	.section	.text.slice_popcount_sum_kernel,"ax",@progbits
	.align	128
        .global         slice_popcount_sum_kernel
        .type           slice_popcount_sum_kernel,@function
        .size           slice_popcount_sum_kernel,(.L_x_84 - slice_popcount_sum_kernel)
        .other          slice_popcount_sum_kernel,@"STO_CUDA_ENTRY STV_DEFAULT"
slice_popcount_sum_kernel:
.text.slice_popcount_sum_kernel:
[----:B------:R-:W-:Y:S01]  /*0000*/  LDC R1, c[0x0][0x37c] ;  /* 0x0000df00ff017b82 */ /* 0x000fe20000000800 */
[----:B------:R-:W0:Y:S01]  /*0010*/  S2R R0, SR_CTAID.X ;  /* 0x0000000000007919 */ /* 0x000e220000002500 */
[----:B------:R-:W0:Y:S02]  /*0020*/  LDCU UR4, c[0x0][0x388] ;  /* 0x00007100ff0477ac */ /* 0x000e240008000800 */
[----:B0-----:R-:W-:-:S13]  /*0030*/  ISETP.GE.AND P0, PT, R0, UR4, PT ;  /* 0x0000000400007c0c */ /* 0x001fda000bf06270 */
[----:B------:R-:W-:Y:S05]  /*0040*/  @P0 EXIT ;  /* 0x000000000000094d */ /* 0x000fea0003800000 */
[----:B------:R-:W0:Y:S01]  /*0050*/  S2R R2, SR_TID.X ;  /* 0x0000000000027919 */ /* 0x000e220000002100 */
[----:B------:R-:W0:Y:S01]  /*0060*/  LDCU UR5, c[0x0][0x38c] ;  /* 0x00007180ff0577ac */ /* 0x000e220008000800 */
[----:B------:R-:W-:Y:S01]  /*0070*/  BSSY.RECONVERGENT B0, `(.L_x_35) ;  /* 0x0000019000007945 */ /* 0x000fe20003800200 */
[----:B------:R-:W-:Y:S01]  /*0080*/  IMAD.MOV.U32 R11, RZ, RZ, RZ ;  /* 0x000000ffff0b7224 */ /* 0x000fe200078e00ff */
[----:B------:R-:W1:Y:S01]  /*0090*/  LDCU.64 UR6, c[0x0][0x358] ;  /* 0x00006b00ff0677ac */ /* 0x000e620008000a00 */
[----:B------:R-:W-:Y:S01]  /*00a0*/  IMAD.MOV.U32 R12, RZ, RZ, RZ ;  /* 0x000000ffff0c7224 */ /* 0x000fe200078e00ff */
[----:B------:R-:W2:Y:S01]  /*00b0*/  LDCU.64 UR8, c[0x0][0x380] ;  /* 0x00007000ff0877ac */ /* 0x000ea20008000a00 */
[----:B0-----:R-:W-:-:S13]  /*00c0*/  ISETP.GE.AND P0, PT, R2, UR5, PT ;  /* 0x0000000502007c0c */ /* 0x001fda000bf06270 */
[----:B-12---:R-:W-:Y:S05]  /*00d0*/  @P0 BRA `(.L_x_36) ;  /* 0x0000000000480947 */ /* 0x006fea0003800000 */
[----:B------:R-:W0:Y:S01]  /*00e0*/  LDC R8, c[0x0][0x360] ;  /* 0x0000d800ff087b82 */ /* 0x000e220000000800 */
[----:B------:R-:W-:Y:S02]  /*00f0*/  IMAD.MOV.U32 R11, RZ, RZ, RZ ;  /* 0x000000ffff0b7224 */ /* 0x000fe400078e00ff */
[----:B------:R-:W-:Y:S02]  /*0100*/  IMAD.MOV.U32 R12, RZ, RZ, RZ ;  /* 0x000000ffff0c7224 */ /* 0x000fe400078e00ff */
[----:B------:R-:W-:-:S07]  /*0110*/  IMAD.MOV.U32 R3, RZ, RZ, R2 ;  /* 0x000000ffff037224 */ /* 0x000fce00078e0002 */
.L_x_37:
[--C-:B------:R-:W-:Y:S01]  /*0120*/  SHF.R.S32.HI R5, RZ, 0x1f, R3.reuse ;  /* 0x0000001fff057819 */ /* 0x100fe20000011403 */
[----:B------:R-:W-:-:S04]  /*0130*/  IMAD.MOV.U32 R4, RZ, RZ, R3 ;  /* 0x000000ffff047224 */ /* 0x000fc800078e0003 */
[----:B------:R-:W-:-:S03]  /*0140*/  IMAD.WIDE.U32 R6, R0, UR5, R4 ;  /* 0x0000000500067c25 */ /* 0x000fc6000f8e0004 */
[----:B------:R-:W-:-:S04]  /*0150*/  LEA R4, P0, R6, UR8, 0x3 ;  /* 0x0000000806047c11 */ /* 0x000fc8000f8018ff */
[----:B------:R-:W-:-:S06]  /*0160*/  LEA.HI.X R5, R6, UR9, R7, 0x3, P0 ;  /* 0x0000000906057c11 */ /* 0x000fcc00080f1c07 */
[----:B------:R-:W2:Y:S01]  /*0170*/  LDG.E.64.CONSTANT R4, desc[UR6][R4.64] ;  /* 0x0000000604047981 */ /* 0x000ea2000c1e9b00 */
[----:B0-----:R-:W-:-:S05]  /*0180*/  IMAD.IADD R3, R8, 0x1, R3 ;  /* 0x0000000108037824 */ /* 0x001fca00078e0203 */
[----:B------:R-:W-:Y:S01]  /*0190*/  ISETP.GE.AND P0, PT, R3, UR5, PT ;  /* 0x0000000503007c0c */ /* 0x000fe2000bf06270 */
[----:B--2---:R-:W-:Y:S08]  /*01a0*/  POPC R6, R4 ;  /* 0x0000000400067309 */ /* 0x004ff00000000000 */
[----:B------:R-:W0:Y:S02]  /*01b0*/  POPC R7, R5 ;  /* 0x0000000500077309 */ /* 0x000e240000000000 */
[----:B0-----:R-:W-:-:S05]  /*01c0*/  IMAD.IADD R6, R6, 0x1, R7 ;  /* 0x0000000106067824 */ /* 0x001fca00078e0207 */
[----:B------:R-:W-:-:S05]  /*01d0*/  IADD3 R11, P1, PT, R6, R11, RZ ;  /* 0x0000000b060b7210 */ /* 0x000fca0007f3e0ff */
[----:B------:R-:W-:Y:S01]  /*01e0*/  IMAD.X R12, RZ, RZ, R12, P1 ;  /* 0x000000ffff0c7224 */ /* 0x000fe200008e060c */
[----:B------:R-:W-:Y:S07]  /*01f0*/  @!P0 BRA `(.L_x_37) ;  /* 0xfffffffc00c88947 */ /* 0x000fee000383ffff */
.L_x_36:
[----:B------:R-:W-:Y:S05]  /*0200*/  BSYNC.RECONVERGENT B0 ;  /* 0x0000000000007941 */ /* 0x000fea0003800200 */
.L_x_35:
[----:B------:R-:W0:Y:S01]  /*0210*/  SHFL.DOWN PT, R4, R11, 0x10, 0x1f ;  /* 0x0a001f000b047f89 */ /* 0x000e2200000e0000 */
[----:B------:R-:W1:Y:S01]  /*0220*/  LDCU UR4, c[0x0][0x360] ;  /* 0x00006c00ff0477ac */ /* 0x000e620008000800 */
[----:B------:R-:W-:Y:S02]  /*0230*/  LOP3.LUT P1, RZ, R2, 0x1f, RZ, 0xc0, !PT ;  /* 0x0000001f02ff7812 */ /* 0x000fe4000782c0ff */
[----:B------:R-:W2:Y:S01]  /*0240*/  SHFL.DOWN PT, R3, R12, 0x10, 0x1f ;  /* 0x0a001f000c037f89 */ /* 0x000ea200000e0000 */
[----:B-1----:R-:W-:Y:S01]  /*0250*/  USHF.R.U32.HI UR4, URZ, 0x5, UR4 ;  /* 0x00000005ff047899 */ /* 0x002fe20008011604 */
[----:B0-----:R-:W-:-:S05]  /*0260*/  IADD3 R5, P0, PT, R4, R11, RZ ;  /* 0x0000000b04057210 */ /* 0x001fca0007f1e0ff */
[----:B--2---:R-:W-:Y:S01]  /*0270*/  IMAD.X R10, R3, 0x1, R12, P0 ;  /* 0x00000001030a7824 */ /* 0x004fe200000e060c */
[----:B------:R-:W0:Y:S04]  /*0280*/  SHFL.DOWN PT, R4, R5, 0x8, 0x1f ;  /* 0x09001f0005047f89 */ /* 0x000e2800000e0000 */
[----:B------:R-:W1:Y:S01]  /*0290*/  SHFL.DOWN PT, R3, R10, 0x8, 0x1f ;  /* 0x09001f000a037f89 */ /* 0x000e6200000e0000 */
[----:B0-----:R-:W-:Y:S02]  /*02a0*/  IADD3 R9, P0, PT, R4, R5, RZ ;  /* 0x0000000504097210 */ /* 0x001fe40007f1e0ff */
[----:B------:R-:W0:Y:S03]  /*02b0*/  @!P1 S2R R5, SR_CgaCtaId ;  /* 0x0000000000059919 */ /* 0x000e260000008800 */
[----:B-1----:R-:W-:Y:S01]  /*02c0*/  IMAD.X R6, R3, 0x1, R10, P0 ;  /* 0x0000000103067824 */ /* 0x002fe200000e060a */
[----:B------:R-:W1:Y:S04]  /*02d0*/  SHFL.DOWN PT, R4, R9, 0x4, 0x1f ;  /* 0x08801f0009047f89 */ /* 0x000e6800000e0000 */
[----:B------:R-:W2:Y:S01]  /*02e0*/  SHFL.DOWN PT, R3, R6, 0x4, 0x1f ;  /* 0x08801f0006037f89 */ /* 0x000ea200000e0000 */
[----:B-1----:R-:W-:-:S05]  /*02f0*/  IADD3 R7, P0, PT, R4, R9, RZ ;  /* 0x0000000904077210 */ /* 0x002fca0007f1e0ff */
[----:B--2---:R-:W-:Y:S01]  /*0300*/  IMAD.X R8, R3, 0x1, R6, P0 ;  /* 0x0000000103087824 */ /* 0x004fe200000e0606 */
[----:B------:R-:W1:Y:S01]  /*0310*/  SHFL.DOWN PT, R4, R7, 0x2, 0x1f ;  /* 0x08401f0007047f89 */ /* 0x000e6200000e0000 */
[----:B------:R-:W-:-:S03]  /*0320*/  ISETP.GE.U32.AND P0, PT, R2, UR4, PT ;  /* 0x0000000402007c0c */ /* 0x000fc6000bf06070 */
[----:B------:R-:W2:Y:S10]  /*0330*/  SHFL.DOWN PT, R3, R8, 0x2, 0x1f ;  /* 0x08401f0008037f89 */ /* 0x000eb400000e0000 */
[----:B------:R-:W3:Y:S01]  /*0340*/  @!P0 S2R R12, SR_CgaCtaId ;  /* 0x00000000000c8919 */ /* 0x000ee20000008800 */
[----:B-1----:R-:W-:-:S02]  /*0350*/  IADD3 R9, P2, PT, R4, R7, RZ ;  /* 0x0000000704097210 */ /* 0x002fc40007f5e0ff */
[----:B------:R-:W-:Y:S02]  /*0360*/  @!P1 MOV R4, 0x400 ;  /* 0x0000040000049802 */ /* 0x000fe40000000f00 */
[----:B------:R-:W-:Y:S01]  /*0370*/  @!P0 MOV R7, 0x400 ;  /* 0x0000040000078802 */ /* 0x000fe20000000f00 */
[----:B--2---:R-:W-:Y:S01]  /*0380*/  IMAD.X R10, R3, 0x1, R8, P2 ;  /* 0x00000001030a7824 */ /* 0x004fe200010e0608 */
[----:B------:R-:W1:Y:S01]  /*0390*/  SHFL.DOWN PT, R6, R9, 0x1, 0x1f ;  /* 0x08201f0009067f89 */ /* 0x000e6200000e0000 */
[----:B0-----:R-:W-:-:S03]  /*03a0*/  @!P1 LEA R5, R5, R4, 0x18 ;  /* 0x0000000405059211 */ /* 0x001fc600078ec0ff */
[----:B------:R-:W0:Y:S01]  /*03b0*/  SHFL.DOWN PT, R3, R10, 0x1, 0x1f ;  /* 0x08201f000a037f89 */ /* 0x000e2200000e0000 */
[----:B---3--:R-:W-:-:S05]  /*03c0*/  @!P0 LEA R11, R12, R7, 0x18 ;  /* 0x000000070c0b8211 */ /* 0x008fca00078ec0ff */
[----:B------:R-:W-:Y:S01]  /*03d0*/  @!P0 IMAD R8, R2, 0x8, R11 ;  /* 0x0000000802088824 */ /* 0x000fe200078e020b */
[----:B-1----:R-:W-:-:S05]  /*03e0*/  IADD3 R6, P2, PT, R6, R9, RZ ;  /* 0x0000000906067210 */ /* 0x002fca0007f5e0ff */
[----:B0-----:R-:W-:Y:S01]  /*03f0*/  IMAD.X R7, R3, 0x1, R10, P2 ;  /* 0x0000000103077824 */ /* 0x001fe200010e060a */
[----:B------:R-:W-:Y:S02]  /*0400*/  @!P1 LEA.HI R3, R2, R5, RZ, 0x1e ;  /* 0x0000000502039211 */ /* 0x000fe400078ff0ff */
[----:B------:R-:W-:-:S03]  /*0410*/  CS2R R4, SRZ ;  /* 0x0000000000047805 */ /* 0x000fc6000001ff00 */
[----:B------:R-:W-:Y:S01]  /*0420*/  @!P1 STS.64 [R3], R6 ;  /* 0x0000000603009388 */ /* 0x000fe20000000a00 */
[----:B------:R-:W-:Y:S06]  /*0430*/  BAR.SYNC.DEFER_BLOCKING 0x0 ;  /* 0x0000000000007b1d */ /* 0x000fec0000010000 */
[----:B------:R-:W0:Y:S04]  /*0440*/  @!P0 LDS.64 R4, [R8] ;  /* 0x0000000008048984 */ /* 0x000e280000000a00 */
[----:B0-----:R-:W0:Y:S04]  /*0450*/  SHFL.DOWN PT, R11, R4, 0x10, 0x1f ;  /* 0x0a001f00040b7f89 */ /* 0x001e2800000e0000 */
[----:B------:R-:W1:Y:S01]  /*0460*/  SHFL.DOWN PT, R9, R5, 0x10, 0x1f ;  /* 0x0a001f0005097f89 */ /* 0x000e6200000e0000 */
[----:B0-----:R-:W-:-:S05]  /*0470*/  IADD3 R13, P0, PT, R11, R4, RZ ;  /* 0x000000040b0d7210 */ /* 0x001fca0007f1e0ff */
[----:B-1----:R-:W-:Y:S01]  /*0480*/  IMAD.X R12, R9, 0x1, R5, P0 ;  /* 0x00000001090c7824 */ /* 0x002fe200000e0605 */
[----:B------:R-:W0:Y:S04]  /*0490*/  SHFL.DOWN PT, R10, R13, 0x8, 0x1f ;  /* 0x09001f000d0a7f89 */ /* 0x000e2800000e0000 */
        /* <DEDUP_REMOVED lines=11> */
[----:B------:R-:W-:Y:S01]  /*0550*/  ISETP.NE.AND P0, PT, R2, RZ, PT ;  /* 0x000000ff0200720c */ /* 0x000fe20003f05270 */
[----:B------:R0:W1:Y:S04]  /*0560*/  SHFL.DOWN PT, R4, R7, 0x1, 0x1f ;  /* 0x08201f0007047f89 */ /* 0x00006800000e0000 */
[----:B------:R0:W2:Y:S08]  /*0570*/  SHFL.DOWN PT, R5, R6, 0x1, 0x1f ;  /* 0x08201f0006057f89 */ /* 0x0000b000000e0000 */
[----:B0-----:R-:W-:Y:S05]  /*0580*/  @P0 EXIT ;  /* 0x000000000000094d */ /* 0x001fea0003800000 */
[----:B------:R-:W0:Y:S01]  /*0590*/  LDC.64 R2, c[0x0][0x390] ;  /* 0x0000e400ff027b82 */ /* 0x000e220000000a00 */
[----:B-1----:R-:W-:-:S05]  /*05a0*/  IADD3 R4, P0, PT, R4, R7, RZ ;  /* 0x0000000704047210 */ /* 0x002fca0007f1e0ff */
[----:B--2---:R-:W-:Y:S02]  /*05b0*/  IMAD.X R5, R5, 0x1, R6, P0 ;  /* 0x0000000105057824 */ /* 0x004fe400000e0606 */
[----:B0-----:R-:W-:-:S05]  /*05c0*/  IMAD.WIDE.U32 R2, R0, 0x8, R2 ;  /* 0x0000000800027825 */ /* 0x001fca00078e0002 */
[----:B------:R-:W-:Y:S01]  /*05d0*/  STG.E.64 desc[UR6][R2.64], R4 ;  /* 0x0000000402007986 */ /* 0x000fe2000c101b06 */
[----:B------:R-:W-:Y:S05]  /*05e0*/  EXIT ;  /* 0x000000000000794d */ /* 0x000fea0003800000 */
.L_x_38:
        /* <DEDUP_REMOVED lines=9> */
.L_x_84:


//--------------------- .text.popcount_weighted_keys_literal_fused_multiq_kernel --------------------------
	.section	.text.popcount_weighted_keys_literal_fused_multiq_kernel,"ax",@progbits
	.align	128
        .global         popcount_weighted_keys_literal_fused_multiq_kernel
        .type           popcount_weighted_keys_literal_fused_multiq_kernel,@function
        .size           popcount_weighted_keys_literal_fused_multiq_kernel,(.L_x_80 - popcount_weighted_keys_literal_fused_multiq_kernel)
        .other          popcount_weighted_keys_literal_fused_multiq_kernel,@"STO_CUDA_ENTRY STV_DEFAULT"
popcount_weighted_keys_literal_fused_multiq_kernel:
.text.popcount_weighted_keys_literal_fused_multiq_kernel:
[----:B------:R-:W-:Y:S08]  /*0000*/  LDC R1, c[0x0][0x37c] ;  /* 0x0000df00ff017b82 */ /* 0x000ff00000000800 */
[----:B------:R-:W0:Y:S08]  /*0010*/  LDC.64 R2, c[0x0][0x3b0] ;  /* 0x0000ec00ff027b82 */ /* 0x000e300000000a00 */
[----:B------:R-:W1:Y:S01]  /*0020*/  S2UR UR4, SR_CTAID.Y ;  /* 0x00000000000479c3 */ /* 0x000e620000002600 */
[----:B0-----:R-:W-:-:S05]  /*0030*/  VIMNMX R0, PT, PT, R3, 0x1, !PT ;  /* 0x0000000103007848 */ /* 0x001fca0007fe0100 */
[----:B-1----:R-:W-:-:S05]  /*0040*/  IMAD R3, R0, UR4, RZ ;  /* 0x0000000400037c24 */ /* 0x002fca000f8e02ff */
[----:B------:R-:W-:-:S13]  /*0050*/  ISETP.GE.AND P0, PT, R3, R2, PT ;  /* 0x000000020300720c */ /* 0x000fda0003f06270 */
[----:B------:R-:W-:Y:S05]  /*0060*/  @P0 EXIT ;  /* 0x000000000000094d */ /* 0x000fea0003800000 */
[----:B------:R-:W0:Y:S01]  /*0070*/  S2R R2, SR_TID.X ;  /* 0x0000000000027919 */ /* 0x000e220000002100 */
[----:B------:R-:W1:Y:S01]  /*0080*/  LDCU.64 UR6, c[0x0][0x390] ;  /* 0x00007200ff0677ac */ /* 0x000e620008000a00 */
[----:B------:R-:W2:Y:S01]  /*0090*/  S2UR UR13, SR_CgaCtaId ;  /* 0x00000000000d79c3 */ /* 0x000ea20000008800 */
[----:B------:R-:W3:Y:S01]  /*00a0*/  LDCU UR9, c[0x0][0x3b8] ;  /* 0x00007700ff0977ac */ /* 0x000ee20008000800 */
[----:B------:R-:W4:Y:S06]  /*00b0*/  LDCU UR12, c[0x0][0x3a8] ;  /* 0x00007500ff0c77ac */ /* 0x000f2c0008000800 */
[----:B------:R-:W5:Y:S01]  /*00c0*/  S2UR UR14, SR_CTAID.X ;  /* 0x00000000000e79c3 */ /* 0x000f620000002500 */
[----:B------:R-:W2:Y:S01]  /*00d0*/  LDCU UR17, c[0x0][0x360] ;  /* 0x00006c00ff1177ac */ /* 0x000ea20008000800 */
[----:B------:R-:W5:Y:S01]  /*00e0*/  LDCU UR15, c[0x0][0x3d4] ;  /* 0x00007a80ff0f77ac */ /* 0x000f620008000800 */
[----:B-1----:R-:W-:-:S02]  /*00f0*/  UIMAD.WIDE UR4, UR7, UR6, URZ ;  /* 0x00000006070472a5 */ /* 0x002fc4000f8e02ff */
[----:B---3--:R-:W-:Y:S01]  /*0100*/  UISETP.LT.AND UP0, UPT, UR9, 0x1, UPT ;  /* 0x000000010900788c */ /* 0x008fe2000bf01270 */
[----:B------:R-:W-:Y:S01]  /*0110*/  UMOV UR8, 0x400 ;  /* 0x0000040000087882 */ /* 0x000fe20000000000 */
[----:B------:R-:W-:Y:S02]  /*0120*/  USHF.R.S32.HI UR24, URZ, 0x1f, UR6 ;  /* 0x0000001fff187899 */ /* 0x000fe40008011406 */
[----:B----4-:R-:W-:Y:S02]  /*0130*/  USHF.R.S32.HI UR26, URZ, 0x1f, UR12 ;  /* 0x0000001fff1a7899 */ /* 0x010fe4000801140c */
[----:B------:R-:W-:Y:S01]  /*0140*/  UIMAD UR11, UR5, UR12, URZ ;  /* 0x0000000c050b72a4 */ /* 0x000fe2000f8e02ff */
[----:B0-----:R-:W-:Y:S01]  /*0150*/  SHF.R.U32.HI R5, RZ, 0x3, R2 ;  /* 0x00000003ff057819 */ /* 0x001fe20000011602 */
[----:B--2---:R-:W-:Y:S01]  /*0160*/  ULEA UR13, UR13, UR8, 0x18 ;  /* 0x000000080d0d7291 */ /* 0x004fe2000f8ec0ff */
[----:B------:R-:W-:Y:S01]  /*0170*/  LOP3.LUT R4, R2, 0x1f, RZ, 0xc0, !PT ;  /* 0x0000001f02047812 */ /* 0x000fe200078ec0ff */
[----:B------:R-:W-:Y:S01]  /*0180*/  USEL UR5, UR9, 0x1, !UP0 ;  /* 0x0000000109057887 */ /* 0x000fe2000c000000 */
[----:B------:R-:W-:Y:S01]  /*0190*/  LOP3.LUT R5, R5, 0x7c, RZ, 0xc0, !PT ;  /* 0x0000007c05057812 */ /* 0x000fe200078ec0ff */
[----:B------:R-:W-:-:S02]  /*01a0*/  UIADD3 UR10, UPT, UPT, UR17, 0x1f, URZ ;  /* 0x0000001f110a7890 */ /* 0x000fc4000fffe0ff */
[----:B------:R-:W-:Y:S02]  /*01b0*/  UIMAD.WIDE.U32 UR8, UR4, UR12, URZ ;  /* 0x0000000c040872a5 */ /* 0x000fe4000f8e00ff */
[----:B------:R-:W-:Y:S02]  /*01c0*/  UIMAD UR11, UR4, UR26, UR11 ;  /* 0x0000001a040b72a4 */ /* 0x000fe4000f8e020b */
[----:B------:R-:W-:Y:S02]  /*01d0*/  USHF.R.S32.HI UR25, URZ, 0x1f, UR7 ;  /* 0x0000001fff197899 */ /* 0x000fe40008011407 */
[----:B------:R-:W-:Y:S01]  /*01e0*/  UIMAD.WIDE UR6, UR12, UR7, URZ ;  /* 0x000000070c0672a5 */ /* 0x000fe2000f8e02ff */
[----:B------:R-:W0:Y:S01]  /*01f0*/  LDCU.64 UR18, c[0x0][0x358] ;  /* 0x00006b00ff1277ac */ /* 0x000e220008000a00 */
[----:B-----5:R-:W-:Y:S02]  /*0200*/  USHF.R.S32.HI UR15, URZ, 0x1f, UR15 ;  /* 0x0000001fff0f7899 */ /* 0x020fe4000801140f */
[----:B------:R-:W-:-:S02]  /*0210*/  USHF.R.U32.HI UR12, URZ, 0x5, UR10 ;  /* 0x00000005ff0c7899 */ /* 0x000fc4000801160a */
[----:B------:R-:W-:Y:S02]  /*0220*/  UIMAD UR14, UR5, UR14, URZ ;  /* 0x0000000e050e72a4 */ /* 0x000fe4000f8e02ff */
[----:B------:R-:W-:Y:S01]  /*0230*/  UIADD3 UR16, UPT, UPT, UR9, UR11, URZ ;  /* 0x0000000b09107290 */ /* 0x000fe2000fffe0ff */
[----:B------:R-:W-:-:S11]  /*0240*/  UMOV UR4, URZ ;  /* 0x000000ff00047c82 */ /* 0x000fd60008000000 */
.L_x_49:
[----:B-1----:R-:W1:Y:S01]  /*0250*/  LDCU UR10, c[0x0][0x3b0] ;  /* 0x00007600ff0a77ac */ /* 0x002e620008000800 */
[----:B------:R-:W-:-:S05]  /*0260*/  VIADD R11, R3, UR4 ;  /* 0x00000004030b7c36 */ /* 0x000fca0008000000 */
[----:B-1----:R-:W-:-:S13]  /*0270*/  ISETP.GE.AND P0, PT, R11, UR10, PT ;  /* 0x0000000a0b007c0c */ /* 0x002fda000bf06270 */
[----:B0----5:R-:W-:Y:S05]  /*0280*/  @P0 EXIT ;  /* 0x000000000000094d */ /* 0x021fea0003800000 */
[----:B------:R-:W0:Y:S08]  /*0290*/  LDC.64 R6, c[0x0][0x3c8] ;  /* 0x0000f200ff067b82 */ /* 0x000e300000000a00 */
[----:B------:R-:W1:Y:S08]  /*02a0*/  LDC R19, c[0x0][0x3d4] ;  /* 0x0000f500ff137b82 */ /* 0x000e700000000800 */
[----:B------:R-:W2:Y:S01]  /*02b0*/  LDC R16, c[0x0][0x390] ;  /* 0x0000e400ff107b82 */ /* 0x000ea20000000800 */
[----:B0-----:R-:W-:-:S06]  /*02c0*/  IMAD.WIDE.U32 R6, R11, 0x8, R6 ;  /* 0x000000080b067825 */ /* 0x001fcc00078e0006 */
[----:B------:R-:W1:Y:S01]  /*02d0*/  LDG.E.64.CONSTANT R6, desc[UR18][R6.64] ;  /* 0x0000001206067981 */ /* 0x000e62000c1e9b00 */
[----:B------:R-:W-:-:S06]  /*02e0*/  UIADD3 UR4, UPT, UPT, UR4, 0x1, URZ ;  /* 0x0000000104047890 */ /* 0x000fcc000fffe0ff */
[----:B------:R-:W-:Y:S01]  /*02f0*/  ISETP.NE.AND P1, PT, R0, UR4, PT ;  /* 0x0000000400007c0c */ /* 0x000fe2000bf25270 */
[----:B--2---:R-:W-:-:S04]  /*0300*/  IMAD.WIDE.U32 R16, R11, R16, RZ ;  /* 0x000000100b107225 */ /* 0x004fc800078e00ff */
[-C--:B-1----:R-:W-:Y:S02]  /*0310*/  IMAD R9, R7, R19.reuse, RZ ;  /* 0x0000001307097224 */ /* 0x082fe400078e02ff */
[----:B------:R-:W-:-:S04]  /*0320*/  IMAD.WIDE.U32 R18, R6, R19, RZ ;  /* 0x0000001306127225 */ /* 0x000fc800078e00ff */
[----:B------:R-:W-:Y:S02]  /*0330*/  IMAD R9, R6, UR15, R9 ;  /* 0x0000000f06097c24 */ /* 0x000fe4000f8e0209 */
[----:B------:R-:W-:Y:S02]  /*0340*/  IMAD.MOV.U32 R6, RZ, RZ, RZ ;  /* 0x000000ffff067224 */ /* 0x000fe400078e00ff */
[----:B------:R-:W-:Y:S01]  /*0350*/  IMAD R7, R11, UR24, R17 ;  /* 0x000000180b077c24 */ /* 0x000fe2000f8e0211 */
[----:B------:R-:W-:-:S07]  /*0360*/  IADD3 R8, PT, PT, R19, R9, RZ ;  /* 0x0000000913087210 */ /* 0x000fce0007ffe0ff */
.L_x_48:
[----:B0-----:R-:W0:Y:S01]  /*0370*/  LDCU UR10, c[0x0][0x3ac] ;  /* 0x00007580ff0a77ac */ /* 0x001e220008000800 */
[----:B-1----:R-:W-:-:S05]  /*0380*/  VIADD R9, R6, UR14 ;  /* 0x0000000e06097c36 */ /* 0x002fca0008000000 */
[----:B0-----:R-:W-:-:S13]  /*0390*/  ISETP.GE.AND P0, PT, R9, UR10, PT ;  /* 0x0000000a09007c0c */ /* 0x001fda000bf06270 */
[----:B-----5:R-:W-:Y:S05]  /*03a0*/  @P0 BRA `(.L_x_39) ;  /* 0x0000000800840947 */ /* 0x020fea0003800000 */
[----:B------:R-:W0:Y:S01]  /*03b0*/  LDC.64 R14, c[0x0][0x3c0] ;  /* 0x0000f000ff0e7b82 */ /* 0x000e220000000a00 */
[----:B------:R-:W-:Y:S01]  /*03c0*/  ISETP.LT.U32.AND P0, PT, R2, UR8, PT ;  /* 0x0000000802007c0c */ /* 0x000fe2000bf01070 */
[----:B------:R-:W1:Y:S01]  /*03d0*/  LDCU.64 UR28, c[0x0][0x398] ;  /* 0x00007300ff1c77ac */ /* 0x000e620008000a00 */
[----:B------:R-:W2:Y:S01]  /*03e0*/  LDCU.64 UR30, c[0x0][0x3a0] ;  /* 0x00007400ff1e77ac */ /* 0x000ea20008000a00 */
[----:B------:R-:W3:Y:S01]  /*03f0*/  LDCU.128 UR20, c[0x0][0x380] ;  /* 0x00007000ff1477ac */ /* 0x000ee20008000c00 */
[----:B0-----:R-:W-:-:S06]  /*0400*/  IMAD.WIDE.U32 R14, R9, 0x8, R14 ;  /* 0x00000008090e7825 */ /* 0x001fcc00078e000e */
[----:B------:R-:W5:Y:S01]  /*0410*/  LDG.E.64.CONSTANT R14, desc[UR18][R14.64] ;  /* 0x000000120e0e7981 */ /* 0x000f62000c1e9b00 */
[----:B------:R-:W-:Y:S01]  /*0420*/  IMAD.U32 R10, RZ, RZ, UR16 ;  /* 0x00000010ff0a7e24 */ /* 0x000fe2000f8e00ff */
[----:B------:R-:W-:Y:S01]  /*0430*/  BSSY.RECONVERGENT B0, `(.L_x_40) ;  /* 0x0000068000007945 */ /* 0x000fe20003800200 */
[----:B------:R-:W-:-:S03]  /*0440*/  HFMA2 R28, -RZ, RZ, 0, 0 ;  /* 0x00000000ff1c7431 */ /* 0x000fc600000001ff */
[----:B------:R-:W-:-:S13]  /*0450*/  ISETP.GT.AND.EX P0, PT, R10, RZ, PT, P0 ;  /* 0x000000ff0a00720c */ /* 0x000fda0003f04300 */
[----:B-123--:R-:W-:Y:S05]  /*0460*/  @!P0 BRA `(.L_x_41) ;  /* 0x0000000400908947 */ /* 0x00efea0003800000 */
[----:B------:R-:W0:Y:S01]  /*0470*/  LDCU UR10, c[0x0][0x3a8] ;  /* 0x00007500ff0a77ac */ /* 0x000e220008000800 */
[----:B------:R-:W-:Y:S02]  /*0480*/  IMAD.MOV.U32 R10, RZ, RZ, R2 ;  /* 0x000000ffff0a7224 */ /* 0x000fe400078e0002 */
[----:B------:R-:W-:Y:S02]  /*0490*/  IMAD.MOV.U32 R11, RZ, RZ, RZ ;  /* 0x000000ffff0b7224 */ /* 0x000fe400078e00ff */
[----:B0-----:R-:W-:-:S04]  /*04a0*/  IMAD.WIDE.U32 R12, R9, UR10, RZ ;  /* 0x0000000a090c7c25 */ /* 0x001fc8000f8e00ff */
[----:B------:R-:W-:-:S07]  /*04b0*/  IMAD R9, R9, UR26, R13 ;  /* 0x0000001a09097c24 */ /* 0x000fce000f8e020d */
.L_x_45:
[----:B------:R-:W-:Y:S01]  /*04c0*/  LOP3.LUT R20, R11, UR7, RZ, 0xfc, !PT ;  /* 0x000000070b147c12 */ /* 0x000fe2000f8efcff */
[----:B------:R-:W-:Y:S03]  /*04d0*/  BSSY.RECONVERGENT B1, `(.L_x_42) ;  /* 0x000001c000017945 */ /* 0x000fe60003800200 */
[----:B------:R-:W-:-:S13]  /*04e0*/  ISETP.NE.U32.AND P0, PT, R20, RZ, PT ;  /* 0x000000ff1400720c */ /* 0x000fda0003f05070 */
[----:B------:R-:W-:Y:S05]  /*04f0*/  @P0 BRA `(.L_x_43) ;  /* 0x0000000000540947 */ /* 0x000fea0003800000 */
[----:B------:R-:W0:Y:S01]  /*0500*/  I2F.U32.RP R22, UR6 ;  /* 0x0000000600167d06 */ /* 0x000e220008209000 */
[----:B------:R-:W-:Y:S01]  /*0510*/  IMAD R23, RZ, RZ, -UR6 ;  /* 0x80000006ff177e24 */ /* 0x000fe2000f8e02ff */
[----:B------:R-:W-:-:S06]  /*0520*/  ISETP.NE.U32.AND P3, PT, RZ, UR6, PT ;  /* 0x00000006ff007c0c */ /* 0x000fcc000bf65070 */
[----:B0-----:R-:W0:Y:S02]  /*0530*/  MUFU.RCP R22, R22 ;  /* 0x0000001600167308 */ /* 0x001e240000001000 */
[----:B0-----:R-:W-:-:S06]  /*0540*/  IADD3 R20, PT, PT, R22, 0xffffffe, RZ ;  /* 0x0ffffffe16147810 */ /* 0x001fcc0007ffe0ff */
[----:B------:R0:W1:Y:S02]  /*0550*/  F2I.FTZ.U32.TRUNC.NTZ R21, R20 ;  /* 0x0000001400157305 */ /* 0x000064000021f000 */
[----:B0-----:R-:W-:Y:S02]  /*0560*/  IMAD.MOV.U32 R20, RZ, RZ, RZ ;  /* 0x000000ffff147224 */ /* 0x001fe400078e00ff */
[----:B-1----:R-:W-:-:S04]  /*0570*/  IMAD R23, R23, R21, RZ ;  /* 0x0000001517177224 */ /* 0x002fc800078e02ff */
[----:B------:R-:W-:-:S06]  /*0580*/  IMAD.HI.U32 R21, R21, R23, R20 ;  /* 0x0000001715157227 */ /* 0x000fcc00078e0014 */
[----:B------:R-:W-:-:S05]  /*0590*/  IMAD.HI.U32 R30, R21, R10, RZ ;  /* 0x0000000a151e7227 */ /* 0x000fca00078e00ff */
[----:B------:R-:W-:-:S05]  /*05a0*/  IADD3 R21, PT, PT, -R30, RZ, RZ ;  /* 0x000000ff1e157210 */ /* 0x000fca0007ffe1ff */
[----:B------:R-:W-:-:S05]  /*05b0*/  IMAD R21, R21, UR6, R10 ;  /* 0x0000000615157c24 */ /* 0x000fca000f8e020a */
[----:B------:R-:W-:-:S13]  /*05c0*/  ISETP.GE.U32.AND P0, PT, R21, UR6, PT ;  /* 0x0000000615007c0c */ /* 0x000fda000bf06070 */
[----:B------:R-:W-:Y:S02]  /*05d0*/  @P0 VIADD R21, R21, -UR6 ;  /* 0x8000000615150c36 */ /* 0x000fe40008000000 */
[----:B------:R-:W-:-:S03]  /*05e0*/  @P0 VIADD R30, R30, 0x1 ;  /* 0x000000011e1e0836 */ /* 0x000fc60000000000 */
[----:B------:R-:W-:-:S13]  /*05f0*/  ISETP.GE.U32.AND P2, PT, R21, UR6, PT ;  /* 0x0000000615007c0c */ /* 0x000fda000bf46070 */
[----:B------:R-:W-:Y:S02]  /*0600*/  @P2 IADD3 R30, PT, PT, R30, 0x1, RZ ;  /* 0x000000011e1e2810 */ /* 0x000fe40007ffe0ff */
[----:B------:R-:W-:-:S05]  /*0610*/  @!P3 LOP3.LUT R30, RZ, UR6, RZ, 0x33, !PT ;  /* 0x00000006ff1ebc12 */ /* 0x000fca000f8e33ff */
[----:B------:R-:W-:-:S04]  /*0620*/  IMAD.MOV R21, RZ, RZ, -R30 ;  /* 0x000000ffff157224 */ /* 0x000fc800078e0a1e */
[----:B------:R-:W-:Y:S01]  /*0630*/  IMAD R22, R21, UR6, R10 ;  /* 0x0000000615167c24 */ /* 0x000fe2000f8e020a */
[----:B------:R-:W-:Y:S06]  /*0640*/  BRA `(.L_x_44) ;  /* 0x0000000000107947 */ /* 0x000fec0003800000 */
.L_x_43:
[----:B------:R-:W-:-:S07]  /*0650*/  MOV R24, 0x670 ;  /* 0x0000067000187802 */ /* 0x000fce0000000f00 */
[----:B-----5:R-:W-:Y:S05]  /*0660*/  CALL.REL.NOINC `($__internal_1_$__cuda_sm20_div_s64) ;  /* 0x0000000800687944 */ /* 0x020fea0003c00000 */
[----:B------:R-:W-:-:S04]  /*0670*/  IMAD.MOV R21, RZ, RZ, -R30 ;  /* 0x000000ffff157224 */ /* 0x000fc800078e0a1e */
[----:B------:R-:W-:-:S07]  /*0680*/  IMAD R22, R21, UR6, R10 ;  /* 0x0000000615167c24 */ /* 0x000fce000f8e020a */
.L_x_44:
[----:B------:R-:W-:Y:S05]  /*0690*/  BSYNC.RECONVERGENT B1 ;  /* 0x0000000000017941 */ /* 0x000fea0003800200 */
.L_x_42:
[----:B------:R-:W0:Y:S02]  /*06a0*/  LDC R25, c[0x0][0x394] ;  /* 0x0000e500ff197b82 */ /* 0x000e240000000800 */
[----:B0-----:R-:W-:-:S04]  /*06b0*/  IABS R23, R25 ;  /* 0x0000001900177213 */ /* 0x001fc80000000000 */
[----:B------:R-:W0:Y:S08]  /*06c0*/  I2F.RP R24, R23 ;  /* 0x0000001700187306 */ /* 0x000e300000209400 */
[----:B0-----:R-:W0:Y:S02]  /*06d0*/  MUFU.RCP R24, R24 ;  /* 0x0000001800187308 */ /* 0x001e240000001000 */
[----:B0-----:R-:W-:-:S06]  /*06e0*/  IADD3 R20, PT, PT, R24, 0xffffffe, RZ ;  /* 0x0ffffffe18147810 */ /* 0x001fcc0007ffe0ff */
[----:B------:R0:W1:Y:S02]  /*06f0*/  F2I.FTZ.U32.TRUNC.NTZ R21, R20 ;  /* 0x0000001400157305 */ /* 0x000064000021f000 */
[----:B0-----:R-:W-:Y:S02]  /*0700*/  IMAD.MOV.U32 R20, RZ, RZ, RZ ;  /* 0x000000ffff147224 */ /* 0x001fe400078e00ff */
[----:B-1----:R-:W-:-:S04]  /*0710*/  IMAD.MOV R26, RZ, RZ, -R21 ;  /* 0x000000ffff1a7224 */ /* 0x002fc800078e0a15 */
[----:B------:R-:W-:Y:S01]  /*0720*/  IMAD R27, R26, R23, RZ ;  /* 0x000000171a1b7224 */ /* 0x000fe200078e02ff */
[----:B------:R-:W-:-:S03]  /*0730*/  IABS R26, R22 ;  /* 0x00000016001a7213 */ /* 0x000fc60000000000 */
[----:B------:R-:W-:Y:S01]  /*0740*/  IMAD.HI.U32 R21, R21, R27, R20 ;  /* 0x0000001b15157227 */ /* 0x000fe200078e0014 */
[----:B------:R-:W-:-:S04]  /*0750*/  LOP3.LUT R20, R22, R25, RZ, 0x3c, !PT ;  /* 0x0000001916147212 */ /* 0x000fc800078e3cff */
[----:B------:R-:W-:Y:S01]  /*0760*/  ISETP.GE.AND P3, PT, R20, RZ, PT ;  /* 0x000000ff1400720c */ /* 0x000fe20003f66270 */
[----:B------:R-:W-:-:S05]  /*0770*/  IMAD.HI.U32 R21, R21, R26, RZ ;  /* 0x0000001a15157227 */ /* 0x000fca00078e00ff */
[----:B------:R-:W-:-:S05]  /*0780*/  IADD3 R24, PT, PT, -R21, RZ, RZ ;  /* 0x000000ff15187210 */ /* 0x000fca0007ffe1ff */
[----:B------:R-:W-:-:S05]  /*0790*/  IMAD R24, R23, R24, R26 ;  /* 0x0000001817187224 */ /* 0x000fca00078e021a */
[----:B------:R-:W-:-:S13]  /*07a0*/  ISETP.GT.U32.AND P2, PT, R23, R24, PT ;  /* 0x000000181700720c */ /* 0x000fda0003f44070 */
[----:B------:R-:W-:Y:S02]  /*07b0*/  @!P2 IMAD.IADD R24, R24, 0x1, -R23 ;  /* 0x000000011818a824 */ /* 0x000fe400078e0a17 */
[----:B------:R-:W-:Y:S01]  /*07c0*/  @!P2 VIADD R21, R21, 0x1 ;  /* 0x000000011515a836 */ /* 0x000fe20000000000 */
[----:B------:R-:W-:Y:S02]  /*07d0*/  ISETP.NE.AND P2, PT, R25, RZ, PT ;  /* 0x000000ff1900720c */ /* 0x000fe40003f45270 */
[----:B------:R-:W-:-:S13]  /*07e0*/  ISETP.GE.U32.AND P0, PT, R24, R23, PT ;  /* 0x000000171800720c */ /* 0x000fda0003f06070 */
[----:B------:R-:W-:Y:S02]  /*07f0*/  @P0 IADD3 R21, PT, PT, R21, 0x1, RZ ;  /* 0x0000000115150810 */ /* 0x000fe40007ffe0ff */
[----:B------:R-:W-:-:S03]  /*0800*/  IADD3 R31, P0, PT, R30, R16, RZ ;  /* 0x000000101e1f7210 */ /* 0x000fc60007f1e0ff */
[----:B------:R-:W-:Y:S01]  /*0810*/  @!P3 IMAD.MOV R21, RZ, RZ, -R21 ;  /* 0x000000ffff15b224 */ /* 0x000fe200078e0a15 */
[----:B------:R-:W-:Y:S02]  /*0820*/  @!P2 LOP3.LUT R21, RZ, R25, RZ, 0x33, !PT ;  /* 0x00000019ff15a212 */ /* 0x000fe400078e33ff */
[----:B------:R-:W-:Y:S02]  /*0830*/  LEA.HI.X.SX32 R30, R30, R7, 0x1, P0 ;  /* 0x000000071e1e7211 */ /* 0x000fe400000f0eff */
[--C-:B------:R-:W-:Y:S01]  /*0840*/  SHF.R.S32.HI R20, RZ, 0x1f, R21.reuse ;  /* 0x0000001fff147819 */ /* 0x100fe20000011415 */
[----:B------:R-:W-:Y:S01]  /*0850*/  IMAD.MOV R23, RZ, RZ, -R21 ;  /* 0x000000ffff177224 */ /* 0x000fe200078e0a15 */
[----:B------:R-:W-:Y:S01]  /*0860*/  IADD3 R32, P2, PT, R21, R12, RZ ;  /* 0x0000000c15207210 */ /* 0x000fe20007f5e0ff */
[----:B------:R-:W-:Y:S02]  /*0870*/  IMAD R24, R30, R25, RZ ;  /* 0x000000191e187224 */ /* 0x000fe400078e02ff */
[----:B------:R-:W-:Y:S01]  /*0880*/  IMAD R22, R25, R23, R22 ;  /* 0x0000001719167224 */ /* 0x000fe200078e0216 */
[----:B------:R-:W-:-:S04]  /*0890*/  IADD3.X R29, PT, PT, R20, R9, RZ, P2, !PT ;  /* 0x00000009141d7210 */ /* 0x000fc800017fe4ff */
[--C-:B------:R-:W-:Y:S01]  /*08a0*/  SHF.R.S32.HI R23, RZ, 0x1f, R22.reuse ;  /* 0x0000001fff177819 */ /* 0x100fe20000011416 */
[-C--:B------:R-:W-:Y:S02]  /*08b0*/  IMAD R27, R29, R25.reuse, RZ ;  /* 0x000000191d1b7224 */ /* 0x080fe400078e02ff */
[----:B------:R-:W-:-:S04]  /*08c0*/  IMAD.WIDE.U32 R20, R31, R25, R22 ;  /* 0x000000191f147225 */ /* 0x000fc800078e0016 */
[----:B------:R-:W-:-:S04]  /*08d0*/  IMAD.WIDE.U32 R22, R32, R25, R22 ;  /* 0x0000001920167225 */ /* 0x000fc800078e0016 */
[----:B------:R-:W-:Y:S01]  /*08e0*/  IMAD R25, R31, UR25, R24 ;  /* 0x000000191f197c24 */ /* 0x000fe2000f8e0218 */
[----:B------:R-:W-:Y:S01]  /*08f0*/  LEA R24, P0, R20, UR20, 0x3 ;  /* 0x0000001414187c11 */ /* 0x000fe2000f8018ff */
[----:B------:R-:W-:Y:S01]  /*0900*/  IMAD R27, R32, UR25, R27 ;  /* 0x00000019201b7c24 */ /* 0x000fe2000f8e021b */
[----:B------:R-:W-:Y:S01]  /*0910*/  LEA R26, P2, R22, UR28, 0x3 ;  /* 0x0000001c161a7c11 */ /* 0x000fe2000f8418ff */
[----:B------:R-:W-:Y:S02]  /*0920*/  IMAD.IADD R25, R21, 0x1, R25 ;  /* 0x0000000115197824 */ /* 0x000fe400078e0219 */
[----:B------:R-:W-:-:S03]  /*0930*/  IMAD.IADD R21, R23, 0x1, R27 ;  /* 0x0000000117157824 */ /* 0x000fc600078e021b */
[----:B------:R-:W-:Y:S02]  /*0940*/  LEA.HI.X R25, R20, UR21, R25, 0x3, P0 ;  /* 0x0000001514197c11 */ /* 0x000fe400080f1c19 */
[----:B------:R-:W-:-:S04]  /*0950*/  LEA.HI.X R27, R22, UR29, R21, 0x3, P2 ;  /* 0x0000001d161b7c11 */ /* 0x000fc800090f1c15 */
[----:B------:R-:W2:Y:S04]  /*0960*/  LDG.E.64.CONSTANT R24, desc[UR18][R24.64] ;  /* 0x0000001218187981 */ /* 0x000ea8000c1e9b00 */
[----:B------:R-:W2:Y:S01]  /*0970*/  LDG.E.64.CONSTANT R26, desc[UR18][R26.64] ;  /* 0x000000121a1a7981 */ /* 0x000ea2000c1e9b00 */
[----:B------:R-:W-:-:S04]  /*0980*/  LEA R20, P0, R31, UR22, 0x2 ;  /* 0x000000161f147c11 */ /* 0x000fc8000f8010ff */
[----:B------:R-:W-:Y:S02]  /*0990*/  LEA.HI.X R21, R31, UR23, R30, 0x2, P0 ;  /* 0x000000171f157c11 */ /* 0x000fe400080f141e */
[----:B------:R-:W-:-:S03]  /*09a0*/  LEA R22, P0, R32, UR30, 0x2 ;  /* 0x0000001e20167c11 */ /* 0x000fc6000f8010ff */
[----:B------:R-:W3:Y:S01]  /*09b0*/  LDG.E.CONSTANT R20, desc[UR18][R20.64] ;  /* 0x0000001214147981 */ /* 0x000ee2000c1e9900 */
[----:B------:R-:W-:-:S06]  /*09c0*/  LEA.HI.X R23, R32, UR31, R29, 0x2, P0 ;  /* 0x0000001f20177c11 */ /* 0x000fcc00080f141d */
[----:B------:R-:W4:Y:S01]  /*09d0*/  LDG.E.CONSTANT R23, desc[UR18][R22.64] ;  /* 0x0000001216177981 */ /* 0x000f22000c1e9900 */
[----:B------:R-:W-:-:S05]  /*09e0*/  IADD3 R10, P0, PT, R10, UR17, RZ ;  /* 0x000000110a0a7c10 */ /* 0x000fca000ff1e0ff */
[----:B------:R-:W-:Y:S01]  /*09f0*/  IMAD.X R11, RZ, RZ, R11, P0 ;  /* 0x000000ffff0b7224 */ /* 0x000fe200000e060b */
[----:B------:R-:W-:-:S04]  /*0a00*/  ISETP.GE.U32.AND P0, PT, R10, UR8, PT ;  /* 0x000000080a007c0c */ /* 0x000fc8000bf06070 */
[----:B------:R-:W-:Y:S02]  /*0a10*/  ISETP.GE.AND.EX P0, PT, R11, UR16, PT, P0 ;  /* 0x000000100b007c0c */ /* 0x000fe4000bf06300 */
[----:B--2---:R-:W-:Y:S02]  /*0a20*/  LOP3.LUT R29, R26, R24, RZ, 0xc0, !PT ;  /* 0x000000181a1d7212 */ /* 0x004fe400078ec0ff */
[----:B------:R-:W-:-:S04]  /*0a30*/  LOP3.LUT R30, R27, R25, RZ, 0xc0, !PT ;  /* 0x000000191b1e7212 */ /* 0x000fc800078ec0ff */
[----:B------:R-:W-:Y:S08]  /*0a40*/  POPC R29, R29 ;  /* 0x0000001d001d7309 */ /* 0x000ff00000000000 */
[----:B------:R-:W0:Y:S02]  /*0a50*/  POPC R24, R30 ;  /* 0x0000001e00187309 */ /* 0x000e240000000000 */
[----:B0-----:R-:W-:-:S04]  /*0a60*/  IADD3 R24, PT, PT, R29, R24, RZ ;  /* 0x000000181d187210 */ /* 0x001fc80007ffe0ff */
[----:B------:R-:W-:-:S05]  /*0a70*/  I2FP.F32.U32 R25, R24 ;  /* 0x0000001800197245 */ /* 0x000fca0000201000 */
[----:B---3--:R-:W-:-:S04]  /*0a80*/  FMUL R20, R20, R25 ;  /* 0x0000001914147220 */ /* 0x008fc80000400000 */
[----:B----4-:R-:W-:Y:S01]  /*0a90*/  FFMA R28, R23, R20, R28 ;  /* 0x00000014171c7223 */ /* 0x010fe2000000001c */
[----:B------:R-:W-:Y:S06]  /*0aa0*/  @!P0 BRA `(.L_x_45) ;  /* 0xfffffff800848947 */ /* 0x000fec000383ffff */
.L_x_41:
[----:B------:R-:W-:Y:S05]  /*0ab0*/  BSYNC.RECONVERGENT B0 ;  /* 0x0000000000007941 */ /* 0x000fea0003800200 */
.L_x_40:
[----:B------:R-:W0:Y:S01]  /*0ac0*/  SHFL.DOWN PT, R9, R28, 0x10, 0x1f ;  /* 0x0a001f001c097f89 */ /* 0x000e2200000e0000 */
[----:B------:R-:W-:Y:S02]  /*0ad0*/  ISETP.NE.AND P2, PT, R4, RZ, PT ;  /* 0x000000ff0400720c */ /* 0x000fe40003f45270 */
[----:B------:R-:W-:Y:S01]  /*0ae0*/  ISETP.GT.U32.AND P0, PT, R2, 0x1f, PT ;  /* 0x0000001f0200780c */ /* 0x000fe20003f04070 */
[----:B0-----:R-:W-:-:S05]  /*0af0*/  FADD R9, R9, R28 ;  /* 0x0000001c09097221 */ /* 0x001fca0000000000 */
[----:B------:R-:W0:Y:S02]  /*0b00*/  SHFL.DOWN PT, R10, R9, 0x8, 0x1f ;  /* 0x09001f00090a7f89 */ /* 0x000e2400000e0000 */
[----:B0-----:R-:W-:-:S05]  /*0b10*/  FADD R10, R9, R10 ;  /* 0x0000000a090a7221 */ /* 0x001fca0000000000 */
[----:B------:R-:W0:Y:S02]  /*0b20*/  SHFL.DOWN PT, R11, R10, 0x4, 0x1f ;  /* 0x08801f000a0b7f89 */ /* 0x000e2400000e0000 */
[----:B0-----:R-:W-:-:S05]  /*0b30*/  FADD R11, R10, R11 ;  /* 0x0000000b0a0b7221 */ /* 0x001fca0000000000 */
[----:B------:R-:W0:Y:S02]  /*0b40*/  SHFL.DOWN PT, R12, R11, 0x2, 0x1f ;  /* 0x08401f000b0c7f89 */ /* 0x000e2400000e0000 */
[----:B0-----:R-:W-:-:S05]  /*0b50*/  FADD R12, R11, R12 ;  /* 0x0000000c0b0c7221 */ /* 0x001fca0000000000 */
[----:B------:R-:W0:Y:S02]  /*0b60*/  SHFL.DOWN PT, R13, R12, 0x1, 0x1f ;  /* 0x08201f000c0d7f89 */ /* 0x000e2400000e0000 */
[----:B0-----:R-:W-:-:S05]  /*0b70*/  FADD R20, R12, R13 ;  /* 0x0000000d0c147221 */ /* 0x001fca0000000000 */
[----:B------:R0:W-:Y:S01]  /*0b80*/  @!P2 STS [R5+UR13], R20 ;  /* 0x000000140500a988 */ /* 0x0001e2000800080d */
[----:B------:R-:W-:Y:S06]  /*0b90*/  BAR.SYNC.DEFER_BLOCKING 0x0 ;  /* 0x0000000000007b1d */ /* 0x000fec0000010000 */
[----:B------:R-:W-:Y:S05]  /*0ba0*/  @P0 BRA `(.L_x_46) ;  /* 0x0000000000700947 */ /* 0x000fea0003800000 */
[----:B------:R-:W-:Y:S01]  /*0bb0*/  ISETP.GE.U32.AND P0, PT, R4, UR12, PT ;  /* 0x0000000c04007c0c */ /* 0x000fe2000bf06070 */
[----:B------:R-:W-:-:S12]  /*0bc0*/  UMOV UR10, 0xffffffff ;  /* 0xffffffff000a7882 */ /* 0x000fd80000000000 */
[----:B------:R-:W1:Y:S01]  /*0bd0*/  @!P0 S2R R10, SR_CgaCtaId ;  /* 0x00000000000a8919 */ /* 0x000e620000008800 */
[----:B------:R-:W-:-:S04]  /*0be0*/  @!P0 MOV R9, 0x400 ;  /* 0x0000040000098802 */ /* 0x000fc80000000f00 */
[----:B-1----:R-:W-:Y:S01]  /*0bf0*/  @!P0 LEA R11, R10, R9, 0x18 ;  /* 0x000000090a0b8211 */ /* 0x002fe200078ec0ff */
[----:B------:R-:W-:-:S03]  /*0c00*/  IMAD.MOV.U32 R9, RZ, RZ, RZ ;  /* 0x000000ffff097224 */ /* 0x000fc600078e00ff */
[----:B------:R-:W-:-:S05]  /*0c10*/  @!P0 LEA R10, R4, R11, 0x2 ;  /* 0x0000000b040a8211 */ /* 0x000fca00078e10ff */
[----:B------:R1:W2:Y:S01]  /*0c20*/  @!P0 LDS R9, [R10] ;  /* 0x000000000a098984 */ /* 0x0002a20000000800 */
[----:B------:R-:W-:Y:S05]  /*0c30*/  BRA.DIV UR10, `(.L_x_47) ;  /* 0x000000020a687947 */ /* 0x000fea000b800000 */
[----:B-12---:R-:W1:Y:S02]  /*0c40*/  SHFL.DOWN PT, R10, R9, 0x10, 0x1f ;  /* 0x0a001f00090a7f89 */ /* 0x006e6400000e0000 */
[----:B-1----:R-:W-:-:S05]  /*0c50*/  FADD R10, R10, R9 ;  /* 0x000000090a0a7221 */ /* 0x002fca0000000000 */
[----:B------:R-:W1:Y:S02]  /*0c60*/  SHFL.DOWN PT, R11, R10, 0x8, 0x1f ;  /* 0x09001f000a0b7f89 */ /* 0x000e6400000e0000 */
[----:B-1----:R-:W-:-:S05]  /*0c70*/  FADD R11, R10, R11 ;  /* 0x0000000b0a0b7221 */ /* 0x002fca0000000000 */
[----:B------:R-:W1:Y:S02]  /*0c80*/  SHFL.DOWN PT, R12, R11, 0x4, 0x1f ;  /* 0x08801f000b0c7f89 */ /* 0x000e6400000e0000 */
[----:B-1----:R-:W-:-:S05]  /*0c90*/  FADD R12, R11, R12 ;  /* 0x0000000c0b0c7221 */ /* 0x002fca0000000000 */
[----:B------:R-:W1:Y:S02]  /*0ca0*/  SHFL.DOWN PT, R13, R12, 0x2, 0x1f ;  /* 0x08401f000c0d7f89 */ /* 0x000e6400000e0000 */
[----:B-1----:R-:W-:-:S05]  /*0cb0*/  FADD R13, R12, R13 ;  /* 0x0000000d0c0d7221 */ /* 0x002fca0000000000 */
[----:B0-----:R0:W1:Y:S02]  /*0cc0*/  SHFL.DOWN PT, R20, R13, 0x1, 0x1f ;  /* 0x08201f000d147f89 */ /* 0x00106400000e0000 */
.L_x_55:
[----:B-1----:R-:W-:Y:S01]  /*0cd0*/  FADD R20, R13, R20 ;  /* 0x000000140d147221 */ /* 0x002fe20000000000 */
[----:B------:R-:W-:Y:S06]  /*0ce0*/  @P2 BRA `(.L_x_46) ;  /* 0x0000000000202947 */ /* 0x000fec0003800000 */
[----:B------:R-:W1:Y:S01]  /*0cf0*/  LDC.64 R10, c[0x0][0x3d8] ;  /* 0x0000f600ff0a7b82 */ /* 0x000e620000000a00 */
[----:B------:R-:W2:Y:S01]  /*0d00*/  LDCU UR10, c[0x0][0x3d0] ;  /* 0x00007a00ff0a77ac */ /* 0x000ea20008000800 */
[----:B-----5:R-:W-:-:S05]  /*0d10*/  IADD3 R9, P0, PT, R14, R18, RZ ;  /* 0x000000120e097210 */ /* 0x020fca0007f1e0ff */
[----:B------:R-:W-:Y:S01]  /*0d20*/  IMAD.X R14, R15, 0x1, R8, P0 ;  /* 0x000000010f0e7824 */ /* 0x000fe200000e0608 */
[----:B-1----:R-:W-:-:S04]  /*0d30*/  LEA R10, P0, R9, R10, 0x2 ;  /* 0x0000000a090a7211 */ /* 0x002fc800078010ff */
[----:B------:R-:W-:Y:S01]  /*0d40*/  LEA.HI.X R11, R9, R11, R14, 0x2, P0 ;  /* 0x0000000b090b7211 */ /* 0x000fe200000f140e */
[----:B--2---:R-:W-:-:S05]  /*0d50*/  FMUL R9, R20, UR10 ;  /* 0x0000000a14097c20 */ /* 0x004fca0008400000 */
[----:B------:R1:W-:Y:S03]  /*0d60*/  STG.E desc[UR18][R10.64], R9 ;  /* 0x000000090a007986 */ /* 0x0003e6000c101912 */
.L_x_46:
[----:B------:R-:W-:Y:S05]  /*0d70*/  WARPSYNC.ALL ;  /* 0x0000000000007948 */ /* 0x000fea0003800000 */
[----:B------:R-:W-:Y:S01]  /*0d80*/  IADD3 R6, PT, PT, R6, 0x1, RZ ;  /* 0x0000000106067810 */ /* 0x000fe20007ffe0ff */
[----:B------:R-:W-:Y:S03]  /*0d90*/  BAR.SYNC.DEFER_BLOCKING 0x0 ;  /* 0x0000000000007b1d */ /* 0x000fe60000010000 */
[----:B------:R-:W-:-:S13]  /*0da0*/  ISETP.NE.AND P0, PT, R6, UR5, PT ;  /* 0x0000000506007c0c */ /* 0x000fda000bf05270 */
[----:B------:R-:W-:Y:S05]  /*0db0*/  @P0 BRA `(.L_x_48) ;  /* 0xfffffff4006c0947 */ /* 0x000fea000383ffff */
.L_x_39:
[----:B------:R-:W-:Y:S05]  /*0dc0*/  @P1 BRA `(.L_x_49) ;  /* 0xfffffff400201947 */ /* 0x000fea000383ffff */
[----:B------:R-:W-:Y:S05]  /*0dd0*/  EXIT ;  /* 0x000000000000794d */ /* 0x000fea0003800000 */
.L_x_47:
[----:B------:R-:W-:Y:S02]  /*0de0*/  HFMA2 R24, -RZ, RZ, 0, 1.847743988037109375e-06 ;  /* 0x0000001fff187431 */ /* 0x000fe400000001ff */
[----:B------:R-:W-:Y:S02]  /*0df0*/  IMAD.MOV.U32 R22, RZ, RZ, 0x10 ;  /* 0x00000010ff167424 */ /* 0x000fe400078e00ff */
[----:B------:R-:W-:-:S07]  /*0e00*/  IMAD.MOV.U32 R21, RZ, RZ, -0x1 ;  /* 0xffffffffff157424 */ /* 0x000fce00078e00ff */
[----:B012--5:R-:W-:Y:S05]  /*0e10*/  WARPSYNC.COLLECTIVE R21, `(.L_x_50) ;  /* 0x0000000015087348 */ /* 0x027fea0003c00000 */
[----:B0-2---:R0:W2:Y:S02]  /*0e20*/  SHFL.DOWN P0, R20, R9, R22, R24 ;  /* 0x0800001609147389 */ /* 0x0050a40000000018 */
[----:B012--5:R-:W-:Y:S05]  /*0e30*/  ENDCOLLECTIVE ;  /* 0x000000000000791b */ /* 0x027fea0003800000 */
.L_x_50:
[----:B------:R-:W-:Y:S01]  /*0e40*/  HFMA2 R22, -RZ, RZ, 0, 4.76837158203125e-07 ;  /* 0x00000008ff167431 */ /* 0x000fe200000001ff */
[----:B------:R-:W-:-:S05]  /*0e50*/  MOV R10, R20 ;  /* 0x00000014000a7202 */ /* 0x000fca0000000f00 */
[----:B------:R-:W-:-:S04]  /*0e60*/  FADD R10, R10, R9 ;  /* 0x000000090a0a7221 */ /* 0x000fc80000000000 */
[----:B------:R-:W-:-:S07]  /*0e70*/  IMAD.MOV.U32 R9, RZ, RZ, R10 ;  /* 0x000000ffff097224 */ /* 0x000fce00078e000a */
[----:B------:R-:W-:Y:S05]  /*0e80*/  WARPSYNC.COLLECTIVE R21, `(.L_x_51) ;  /* 0x0000000015087348 */ /* 0x000fea0003c00000 */
[----:B------:R0:W1:Y:S02]  /*0e90*/  SHFL.DOWN P0, R20, R9, R22, R24 ;  /* 0x0800001609147389 */ /* 0x0000640000000018 */
[----:B01----:R-:W-:Y:S05]  /*0ea0*/  ENDCOLLECTIVE ;  /* 0x000000000000791b */ /* 0x003fea0003800000 */
.L_x_51:
[----:B------:R-:W-:Y:S02]  /*0eb0*/  IMAD.MOV.U32 R22, RZ, RZ, 0x4 ;  /* 0x00000004ff167424 */ /* 0x000fe400078e00ff */
[----:B------:R-:W-:-:S04]  /*0ec0*/  IMAD.MOV.U32 R11, RZ, RZ, R20 ;  /* 0x000000ffff0b7224 */ /* 0x000fc800078e0014 */
[----:B------:R-:W-:-:S05]  /*0ed0*/  FADD R11, R10, R11 ;  /* 0x0000000b0a0b7221 */ /* 0x000fca0000000000 */
[----:B------:R-:W-:-:S07]  /*0ee0*/  MOV R9, R11 ;  /* 0x0000000b00097202 */ /* 0x000fce0000000f00 */
[----:B------:R-:W-:Y:S05]  /*0ef0*/  WARPSYNC.COLLECTIVE R21, `(.L_x_52) ;  /* 0x0000000015087348 */ /* 0x000fea0003c00000 */
[----:B------:R0:W1:Y:S02]  /*0f00*/  SHFL.DOWN P0, R20, R9, R22, R24 ;  /* 0x0800001609147389 */ /* 0x0000640000000018 */
[----:B01----:R-:W-:Y:S05]  /*0f10*/  ENDCOLLECTIVE ;  /* 0x000000000000791b */ /* 0x003fea0003800000 */
.L_x_52:
[----:B------:R-:W-:Y:S01]  /*0f20*/  HFMA2 R22, -RZ, RZ, 0, 1.1920928955078125e-07 ;  /* 0x00000002ff167431 */ /* 0x000fe200000001ff */
[----:B------:R-:W-:-:S05]  /*0f30*/  MOV R12, R20 ;  /* 0x00000014000c7202 */ /* 0x000fca0000000f00 */
[----:B------:R-:W-:-:S04]  /*0f40*/  FADD R12, R11, R12 ;  /* 0x0000000c0b0c7221 */ /* 0x000fc80000000000 */
[----:B------:R-:W-:-:S07]  /*0f50*/  IMAD.MOV.U32 R9, RZ, RZ, R12 ;  /* 0x000000ffff097224 */ /* 0x000fce00078e000c */
[----:B------:R-:W-:Y:S05]  /*0f60*/  WARPSYNC.COLLECTIVE R21, `(.L_x_53) ;  /* 0x0000000015087348 */ /* 0x000fea0003c00000 */
[----:B------:R0:W1:Y:S02]  /*0f70*/  SHFL.DOWN P0, R20, R9, R22, R24 ;  /* 0x0800001609147389 */ /* 0x0000640000000018 */
[----:B01----:R-:W-:Y:S05]  /*0f80*/  ENDCOLLECTIVE ;  /* 0x000000000000791b */ /* 0x003fea0003800000 */
.L_x_53:
[----:B------:R-:W-:Y:S02]  /*0f90*/  IMAD.MOV.U32 R22, RZ, RZ, 0x1 ;  /* 0x00000001ff167424 */ /* 0x000fe400078e00ff */
[----:B------:R-:W-:-:S04]  /*0fa0*/  IMAD.MOV.U32 R13, RZ, RZ, R20 ;  /* 0x000000ffff0d7224 */ /* 0x000fc800078e0014 */
[----:B------:R-:W-:-:S05]  /*0fb0*/  FADD R13, R12, R13 ;  /* 0x0000000d0c0d7221 */ /* 0x000fca0000000000 */
[----:B------:R-:W-:-:S07]  /*0fc0*/  MOV R9, R13 ;  /* 0x0000000d00097202 */ /* 0x000fce0000000f00 */
[----:B------:R-:W-:Y:S05]  /*0fd0*/  WARPSYNC.COLLECTIVE R21, `(.L_x_54) ;  /* 0x0000000015087348 */ /* 0x000fea0003c00000 */
[----:B------:R0:W1:Y:S02]  /*0fe0*/  SHFL.DOWN P0, R20, R9, R22, R24 ;  /* 0x0800001609147389 */ /* 0x0000640000000018 */
[----:B01----:R-:W-:Y:S05]  /*0ff0*/  ENDCOLLECTIVE ;  /* 0x000000000000791b */ /* 0x003fea0003800000 */
.L_x_54:
[----:B------:R-:W-:Y:S05]  /*1000*/  BRA `(.L_x_55) ;  /* 0xfffffffc00307947 */ /* 0x000fea000383ffff */
        .weak           $__internal_1_$__cuda_sm20_div_s64
        .type           $__internal_1_$__cuda_sm20_div_s64,@function
        .size           $__internal_1_$__cuda_sm20_div_s64,(.L_x_80 - $__internal_1_$__cuda_sm20_div_s64)
$__internal_1_$__cuda_sm20_div_s64:
[----:B------:R-:W-:Y:S01]  /*1010*/  UIADD3 UR10, UP1, UPT, URZ, -UR6, URZ ;  /* 0x80000006ff0a7290 */ /* 0x000fe2000ff3e0ff */
[----:B------:R-:W-:Y:S01]  /*1020*/  ISETP.GE.AND P4, PT, R11, RZ, PT ;  /* 0x000000ff0b00720c */ /* 0x000fe20003f86270 */
[----:B------:R-:W-:Y:S02]  /*1030*/  UISETP.GE.AND UP0, UPT, UR7, URZ, UPT ;  /* 0x000000ff0700728c */ /* 0x000fe4000bf06270 */
[----:B------:R-:W-:Y:S02]  /*1040*/  UIADD3.X UR11, UPT, UPT, URZ, ~UR7, URZ, UP1, !UPT ;  /* 0x80000007ff0b7290 */ /* 0x000fe40008ffe4ff */
[----:B------:R-:W-:Y:S02]  /*1050*/  USEL UR10, UR10, UR6, !UP0 ;  /* 0x000000060a0a7287 */ /* 0x000fe4000c000000 */
[----:B------:R-:W-:-:S09]  /*1060*/  USEL UR11, UR11, UR7, !UP0 ;  /* 0x000000070b0b7287 */ /* 0x000fd2000c000000 */
[----:B------:R-:W0:Y:S08]  /*1070*/  I2F.U64.RP R25, UR10 ;  /* 0x0000000a00197d12 */ /* 0x000e300008309000 */
[----:B0-----:R-:W0:Y:S02]  /*1080*/  MUFU.RCP R25, R25 ;  /* 0x0000001900197308 */ /* 0x001e240000001000 */
[----:B0-----:R-:W-:-:S06]  /*1090*/  IADD3 R20, PT, PT, R25, 0x1ffffffe, RZ ;  /* 0x1ffffffe19147810 */ /* 0x001fcc0007ffe0ff */
[----:B------:R-:W0:Y:S02]  /*10a0*/  F2I.U64.TRUNC R20, R20 ;  /* 0x0000001400147311 */ /* 0x000e24000020d800 */
[----:B0-----:R-:W-:-:S04]  /*10b0*/  IMAD.WIDE.U32 R22, R20, UR10, RZ ;  /* 0x0000000a14167c25 */ /* 0x001fc8000f8e00ff */
[----:B------:R-:W-:Y:S01]  /*10c0*/  IMAD R23, R20, UR11, R23 ;  /* 0x0000000b14177c24 */ /* 0x000fe2000f8e0217 */
[----:B------:R-:W-:-:S03]  /*10d0*/  IADD3 R27, P0, PT, RZ, -R22, RZ ;  /* 0x80000016ff1b7210 */ /* 0x000fc60007f1e0ff */
[----:B------:R-:W-:Y:S02]  /*10e0*/  IMAD R23, R21, UR10, R23 ;  /* 0x0000000a15177c24 */ /* 0x000fe4000f8e0217 */
[----:B------:R-:W-:-:S04]  /*10f0*/  IMAD.HI.U32 R22, R20, R27, RZ ;  /* 0x0000001b14167227 */ /* 0x000fc800078e00ff */
[----:B------:R-:W-:Y:S01]  /*1100*/  IMAD.X R29, RZ, RZ, ~R23, P0 ;  /* 0x000000ffff1d7224 */ /* 0x000fe200000e0e17 */
[----:B------:R-:W-:-:S03]  /*1110*/  MOV R23, R20 ;  /* 0x0000001400177202 */ /* 0x000fc60000000f00 */
[-C--:B------:R-:W-:Y:S02]  /*1120*/  IMAD R31, R21, R29.reuse, RZ ;  /* 0x0000001d151f7224 */ /* 0x080fe400078e02ff */
[----:B------:R-:W-:-:S04]  /*1130*/  IMAD.WIDE.U32 R22, P0, R20, R29, R22 ;  /* 0x0000001d14167225 */ /* 0x000fc80007800016 */
[----:B------:R-:W-:-:S04]  /*1140*/  IMAD.HI.U32 R25, R21, R29, RZ ;  /* 0x0000001d15197227 */ /* 0x000fc800078e00ff */
[----:B------:R-:W-:-:S04]  /*1150*/  IMAD.HI.U32 R22, P2, R21, R27, R22 ;  /* 0x0000001b15167227 */ /* 0x000fc80007840016 */
[----:B------:R-:W-:Y:S01]  /*1160*/  IMAD.X R25, R25, 0x1, R21, P0 ;  /* 0x0000000119197824 */ /* 0x000fe200000e0615 */
[----:B------:R-:W-:-:S04]  /*1170*/  IADD3 R23, P3, PT, R31, R22, RZ ;  /* 0x000000161f177210 */ /* 0x000fc80007f7e0ff */
[----:B------:R-:W-:Y:S01]  /*1180*/  IADD3.X R25, PT, PT, RZ, RZ, R25, P3, P2 ;  /* 0x000000ffff197210 */ /* 0x000fe20001fe4419 */
[----:B------:R-:W-:-:S04]  /*1190*/  IMAD.WIDE.U32 R20, R23, UR10, RZ ;  /* 0x0000000a17147c25 */ /* 0x000fc8000f8e00ff */
[----:B------:R-:W-:Y:S01]  /*11a0*/  IMAD R22, R23, UR11, R21 ;  /* 0x0000000b17167c24 */ /* 0x000fe2000f8e0215 */
[----:B------:R-:W-:Y:S02]  /*11b0*/  IADD3 R27, P0, PT, RZ, -R20, RZ ;  /* 0x80000014ff1b7210 */ /* 0x000fe40007f1e0ff */
[----:B------:R-:W-:Y:S01]  /*11c0*/  IADD3 R21, P5, PT, RZ, -R10, RZ ;  /* 0x8000000aff157210 */ /* 0x000fe20007fbe0ff */
[----:B------:R-:W-:Y:S02]  /*11d0*/  IMAD R20, R25, UR10, R22 ;  /* 0x0000000a19147c24 */ /* 0x000fe4000f8e0216 */
[----:B------:R-:W-:-:S03]  /*11e0*/  IMAD.HI.U32 R22, R23, R27, RZ ;  /* 0x0000001b17167227 */ /* 0x000fc600078e00ff */
[----:B------:R-:W-:Y:S01]  /*11f0*/  IADD3.X R20, PT, PT, RZ, ~R20, RZ, P0, !PT ;  /* 0x80000014ff147210 */ /* 0x000fe200007fe4ff */
[----:B------:R-:W-:-:S04]  /*1200*/  IMAD.X R26, RZ, RZ, ~R11, P5 ;  /* 0x000000ffff1a7224 */ /* 0x000fc800028e0e0b */
[----:B------:R-:W-:-:S04]  /*1210*/  IMAD.WIDE.U32 R22, P0, R23, R20, R22 ;  /* 0x0000001417167225 */ /* 0x000fc80007800016 */
[----:B------:R-:W-:Y:S01]  /*1220*/  IMAD.HI.U32 R22, P2, R25, R27, R22 ;  /* 0x0000001b19167227 */ /* 0x000fe20007840016 */
[----:B------:R-:W-:-:S03]  /*1230*/  SEL R23, R21, R10, !P4 ;  /* 0x0000000a15177207 */ /* 0x000fc60006000000 */
[CC--:B------:R-:W-:Y:S02]  /*1240*/  IMAD R27, R25.reuse, R20.reuse, RZ ;  /* 0x00000014191b7224 */ /* 0x0c0fe400078e02ff */
[----:B------:R-:W-:-:S03]  /*1250*/  IMAD.HI.U32 R20, R25, R20, RZ ;  /* 0x0000001419147227 */ /* 0x000fc600078e00ff */
[----:B------:R-:W-:Y:S02]  /*1260*/  IADD3 R22, P3, PT, R27, R22, RZ ;  /* 0x000000161b167210 */ /* 0x000fe40007f7e0ff */
[----:B------:R-:W-:Y:S02]  /*1270*/  IADD3.X R21, PT, PT, R20, R25, RZ, P0, !PT ;  /* 0x0000001914157210 */ /* 0x000fe400007fe4ff */
[----:B------:R-:W-:Y:S01]  /*1280*/  SEL R25, R26, R11, !P4 ;  /* 0x0000000b1a197207 */ /* 0x000fe20006000000 */
[----:B------:R-:W-:Y:S01]  /*1290*/  IMAD.HI.U32 R20, R22, R23, RZ ;  /* 0x0000001716147227 */ /* 0x000fe200078e00ff */
[----:B------:R-:W-:-:S03]  /*12a0*/  IADD3.X R26, PT, PT, RZ, RZ, R21, P3, P2 ;  /* 0x000000ffff1a7210 */ /* 0x000fc60001fe4415 */
[----:B------:R-:W-:Y:S02]  /*12b0*/  IMAD.MOV.U32 R21, RZ, RZ, RZ ;  /* 0x000000ffff157224 */ /* 0x000fe400078e00ff */
[-C--:B------:R-:W-:Y:S02]  /*12c0*/  IMAD R27, R26, R25.reuse, RZ ;  /* 0x000000191a1b7224 */ /* 0x080fe400078e02ff */
[----:B------:R-:W-:-:S04]  /*12d0*/  IMAD.WIDE.U32 R20, R22, R25, R20 ;  /* 0x0000001916147225 */ /* 0x000fc800078e0014 */
[----:B------:R-:W-:-:S04]  /*12e0*/  IMAD.HI.U32 R22, R26, R25, RZ ;  /* 0x000000191a167227 */ /* 0x000fc800078e00ff */
[----:B------:R-:W-:-:S05]  /*12f0*/  IMAD.HI.U32 R20, P0, R26, R23, R20 ;  /* 0x000000171a147227 */ /* 0x000fca0007800014 */
[----:B------:R-:W-:Y:S02]  /*1300*/  IADD3 R27, P2, PT, R27, R20, RZ ;  /* 0x000000141b1b7210 */ /* 0x000fe40007f5e0ff */
[----:B------:R-:W-:-:S03]  /*1310*/  IADD3.X R22, PT, PT, R22, RZ, RZ, P0, !PT ;  /* 0x000000ff16167210 */ /* 0x000fc600007fe4ff */
[----:B------:R-:W-:-:S04]  /*1320*/  IMAD.WIDE.U32 R20, R27, UR10, RZ ;  /* 0x0000000a1b147c25 */ /* 0x000fc8000f8e00ff */
[----:B------:R-:W-:Y:S01]  /*1330*/  IMAD.X R22, RZ, RZ, R22, P2 ;  /* 0x000000ffff167224 */ /* 0x000fe200010e0616 */
[----:B------:R-:W-:Y:S01]  /*1340*/  IADD3 R26, P2, PT, -R20, R23, RZ ;  /* 0x00000017141a7210 */ /* 0x000fe20007f5e1ff */
[C---:B------:R-:W-:Y:S02]  /*1350*/  IMAD R21, R27.reuse, UR11, R21 ;  /* 0x0000000b1b157c24 */ /* 0x040fe4000f8e0215 */
[----:B------:R-:W-:Y:S01]  /*1360*/  VIADD R20, R27, 0x1 ;  /* 0x000000011b147836 */ /* 0x000fe20000000000 */
[----:B------:R-:W-:Y:S01]  /*1370*/  ISETP.GE.U32.AND P0, PT, R26, UR10, PT ;  /* 0x0000000a1a007c0c */ /* 0x000fe2000bf06070 */
[----:B------:R-:W-:-:S05]  /*1380*/  IMAD R22, R22, UR10, R21 ;  /* 0x0000000a16167c24 */ /* 0x000fca000f8e0215 */
[----:B------:R-:W-:Y:S02]  /*1390*/  IADD3.X R25, PT, PT, ~R22, R25, RZ, P2, !PT ;  /* 0x0000001916197210 */ /* 0x000fe400017fe5ff */
[----:B------:R-:W-:Y:S02]  /*13a0*/  IADD3 R21, P2, PT, R26, -UR10, RZ ;  /* 0x8000000a1a157c10 */ /* 0x000fe4000ff5e0ff */
[C---:B------:R-:W-:Y:S02]  /*13b0*/  ISETP.GE.U32.AND.EX P0, PT, R25.reuse, UR11, PT, P0 ;  /* 0x0000000b19007c0c */ /* 0x040fe4000bf06100 */
[----:B------:R-:W-:Y:S02]  /*13c0*/  IADD3.X R22, PT, PT, R25, ~UR11, RZ, P2, !PT ;  /* 0x8000000b19167c10 */ /* 0x000fe400097fe4ff */
[----:B------:R-:W-:Y:S02]  /*13d0*/  SEL R21, R21, R26, P0 ;  /* 0x0000001a15157207 */ /* 0x000fe40000000000 */
[----:B------:R-:W-:Y:S01]  /*13e0*/  SEL R22, R22, R25, P0 ;  /* 0x0000001916167207 */ /* 0x000fe20000000000 */
[----:B------:R-:W-:Y:S01]  /*13f0*/  HFMA2 R25, -RZ, RZ, 0, 0 ;  /* 0x00000000ff197431 */ /* 0x000fe200000001ff */
[----:B------:R-:W-:-:S02]  /*1400*/  SEL R27, R20, R27, P0 ;  /* 0x0000001b141b7207 */ /* 0x000fc40000000000 */
[----:B------:R-:W-:Y:S02]  /*1410*/  ISETP.GE.U32.AND P0, PT, R21, UR10, PT ;  /* 0x0000000a15007c0c */ /* 0x000fe4000bf06070 */
[----:B------:R-:W-:Y:S02]  /*1420*/  IADD3 R30, PT, PT, R27, 0x1, RZ ;  /* 0x000000011b1e7810 */ /* 0x000fe40007ffe0ff */
[----:B------:R-:W-:Y:S02]  /*1430*/  ISETP.GE.U32.AND.EX P0, PT, R22, UR11, PT, P0 ;  /* 0x0000000b16007c0c */ /* 0x000fe4000bf06100 */
[----:B------:R-:W-:Y:S02]  /*1440*/  LOP3.LUT R20, R11, UR7, RZ, 0x3c, !PT ;  /* 0x000000070b147c12 */ /* 0x000fe4000f8e3cff */
[----:B------:R-:W-:Y:S02]  /*1450*/  SEL R30, R30, R27, P0 ;  /* 0x0000001b1e1e7207 */ /* 0x000fe40000000000 */
[----:B------:R-:W-:-:S02]  /*1460*/  ISETP.NE.U32.AND P0, PT, RZ, UR6, PT ;  /* 0x00000006ff007c0c */ /* 0x000fc4000bf05070 */
[----:B------:R-:W-:Y:S01]  /*1470*/  ISETP.GE.AND P2, PT, R20, RZ, PT ;  /* 0x000000ff1400720c */ /* 0x000fe20003f46270 */
[----:B------:R-:W-:Y:S01]  /*1480*/  IMAD.MOV R21, RZ, RZ, -R30 ;  /* 0x000000ffff157224 */ /* 0x000fe200078e0a1e */
[----:B------:R-:W-:-:S04]  /*1490*/  ISETP.NE.AND.EX P0, PT, RZ, UR7, PT, P0 ;  /* 0x00000007ff007c0c */ /* 0x000fc8000bf05300 */
[----:B------:R-:W-:-:S04]  /*14a0*/  SEL R30, R21, R30, !P2 ;  /* 0x0000001e151e7207 */ /* 0x000fc80005000000 */
[----:B------:R-:W-:Y:S01]  /*14b0*/  SEL R30, R30, 0xffffffff, P0 ;  /* 0xffffffff1e1e7807 */ /* 0x000fe20000000000 */
[----:B------:R-:W-:Y:S06]  /*14c0*/  RET.REL.NODEC R24 `(popcount_weighted_keys_literal_fused_multiq_kernel) ;  /* 0xffffffe818cc7950 */ /* 0x000fec0003c3ffff */
.L_x_56:
        /* <DEDUP_REMOVED lines=11> */
.L_x_80:


//--------------------- .text.pack_bits_all_ballot_multi_kernel --------------------------
	.section	.text.pack_bits_all_ballot_multi_kernel,"ax",@progbits
	.align	128
        .global         pack_bits_all_ballot_multi_kernel
        .type           pack_bits_all_ballot_multi_kernel,@function
        .size           pack_bits_all_ballot_multi_kernel,(.L_x_86 - pack_bits_all_ballot_multi_kernel)
        .other          pack_bits_all_ballot_multi_kernel,@"STO_CUDA_ENTRY STV_DEFAULT"
pack_bits_all_ballot_multi_kernel:
.text.pack_bits_all_ballot_multi_kernel:
[----:B------:R-:W-:Y:S08]  /*0000*/  LDC R1, c[0x0][0x37c] ;  /* 0x0000df00ff017b82 */ /* 0x000ff00000000800 */
[----:B------:R-:W0:Y:S08]  /*0010*/  S2UR UR5, SR_CTAID.Y ;  /* 0x00000000000579c3 */ /* 0x000e300000002600 */
[----:B------:R-:W0:Y:S02]  /*0020*/  LDC R0, c[0x0][0x390] ;  /* 0x0000e400ff007b82 */ /* 0x000e240000000800 */
[----:B0-----:R-:W-:-:S13]  /*0030*/  ISETP.LE.AND P0, PT, R0, UR5, PT ;  /* 0x0000000500007c0c */ /* 0x001fda000bf03270 */
[----:B------:R-:W-:Y:S05]  /*0040*/  @P0 EXIT ;  /* 0x000000000000094d */ /* 0x000fea0003800000 */
[----:B------:R-:W0:Y:S01]  /*0050*/  S2R R3, SR_TID.X ;  /* 0x0000000000037919 */ /* 0x000e220000002100 */
[----:B------:R-:W1:Y:S01]  /*0060*/  LDCU UR4, c[0x0][0x360] ;  /* 0x00006c00ff0477ac */ /* 0x000e620008000800 */
[----:B------:R-:W2:Y:S01]  /*0070*/  LDC R9, c[0x0][0x394] ;  /* 0x0000e500ff097b82 */ /* 0x000ea20000000800 */
[----:B------:R-:W3:Y:S01]  /*0080*/  S2R R5, SR_CTAID.X ;  /* 0x0000000000057919 */ /* 0x000ee20000002500 */
[----:B-1----:R-:W-:Y:S01]  /*0090*/  USHF.R.U32.HI UR4, URZ, 0x5, UR4 ;  /* 0x00000005ff047899 */ /* 0x002fe20008011604 */
[----:B0-----:R-:W-:-:S05]  /*00a0*/  SHF.R.U32.HI R2, RZ, 0x5, R3 ;  /* 0x00000005ff027819 */ /* 0x001fca0000011603 */
[----:B---3--:R-:W-:-:S05]  /*00b0*/  IMAD R2, R5, UR4, R2 ;  /* 0x0000000405027c24 */ /* 0x008fca000f8e0202 */
[----:B--2---:R-:W-:-:S13]  /*00c0*/  ISETP.GE.AND P0, PT, R2, R9, PT ;  /* 0x000000090200720c */ /* 0x004fda0003f06270 */
[----:B------:R-:W-:Y:S05]  /*00d0*/  @P0 EXIT ;  /* 0x000000000000094d */ /* 0x000fea0003800000 */
[----:B------:R-:W0:Y:S01]  /*00e0*/  LDCU.128 UR8, c[0x0][0x380] ;  /* 0x00007000ff0877ac */ /* 0x000e220008000c00 */
[----:B------:R-:W-:Y:S01]  /*00f0*/  IMAD.WIDE.U32 R4, R2, 0x40, RZ ;  /* 0x0000004002047825 */ /* 0x000fe200078e00ff */
[----:B------:R-:W-:Y:S01]  /*0100*/  LOP3.LUT R0, R3, 0x1f, RZ, 0xc0, !PT ;  /* 0x0000001f03007812 */ /* 0x000fe200078ec0ff */
[----:B------:R-:W-:Y:S01]  /*0110*/  BSSY.RECONVERGENT B0, `(.L_x_57) ;  /* 0x0000017000007945 */ /* 0x000fe20003800200 */
[----:B------:R-:W1:Y:S01]  /*0120*/  LDCU.64 UR6, c[0x0][0x358] ;  /* 0x00006b00ff0677ac */ /* 0x000e620008000a00 */
[----:B------:R-:W-:Y:S02]  /*0130*/  LOP3.LUT R7, R4, 0x1f, R3, 0xf8, !PT ;  /* 0x0000001f04077812 */ /* 0x000fe400078ef803 */
[----:B------:R-:W-:Y:S02]  /*0140*/  ISETP.NE.AND P4, PT, R0, RZ, PT ;  /* 0x000000ff0000720c */ /* 0x000fe40003f85270 */
[C---:B------:R-:W-:Y:S02]  /*0150*/  IADD3 R4, P0, PT, R7.reuse, 0x20, RZ ;  /* 0x0000002007047810 */ /* 0x040fe40007f1e0ff */
[----:B0-----:R-:W-:-:S02]  /*0160*/  ISETP.GE.U32.AND P2, PT, R7, UR10, PT ;  /* 0x0000000a07007c0c */ /* 0x001fc4000bf46070 */
[----:B------:R-:W-:Y:S01]  /*0170*/  ISETP.GE.U32.AND P1, PT, R4, UR10, PT ;  /* 0x0000000a04007c0c */ /* 0x000fe2000bf26070 */
[----:B------:R-:W-:Y:S01]  /*0180*/  IMAD.X R4, RZ, RZ, R5, P0 ;  /* 0x000000ffff047224 */ /* 0x000fe200000e0605 */
[----:B------:R-:W-:Y:S02]  /*0190*/  ISETP.GE.AND.EX P2, PT, R5, UR11, PT, P2 ;  /* 0x0000000b05007c0c */ /* 0x000fe4000bf46320 */
[----:B------:R-:W-:Y:S02]  /*01a0*/  PLOP3.LUT P0, PT, PT, PT, PT, 0x8, 0x80 ;  /* 0x000000000080781c */ /* 0x000fe40003f0e170 */
[----:B------:R-:W-:Y:S02]  /*01b0*/  ISETP.GE.AND.EX P1, PT, R4, UR11, PT, P1 ;  /* 0x0000000b04007c0c */ /* 0x000fe4000bf26310 */
[----:B------:R-:W-:-:S04]  /*01c0*/  LEA R4, P3, R7, UR8, 0x3 ;  /* 0x0000000807047c11 */ /* 0x000fc8000f8618ff */
[----:B------:R-:W-:Y:S02]  /*01d0*/  LEA.HI.X R5, R7, UR9, R5, 0x3, P3 ;  /* 0x0000000907057c11 */ /* 0x000fe400098f1c05 */
[----:B------:R-:W-:Y:S01]  /*01e0*/  PLOP3.LUT P3, PT, PT, PT, PT, 0x8, 0x80 ;  /* 0x000000000080781c */ /* 0x000fe20003f6e170 */
[----:B-1----:R-:W-:-:S12]  /*01f0*/  @P2 BRA `(.L_x_58) ;  /* 0x0000000000202947 */ /* 0x002fd80003800000 */
[----:B------:R-:W2:Y:S01]  /*0200*/  LDG.E.64.CONSTANT R6, desc[UR6][R4.64] ;  /* 0x0000000604067981 */ /* 0x000ea2000c1e9b00 */
[----:B------:R-:W2:Y:S01]  /*0210*/  LDC.64 R10, c[0x0][0x398] ;  /* 0x0000e600ff0a7b82 */ /* 0x000ea20000000a00 */
[----:B------:R-:W-:Y:S02]  /*0220*/  UMOV UR4, 0x1 ;  /* 0x0000000100047882 */ /* 0x000fe40000000000 */
[----:B------:R-:W-:Y:S02]  /*0230*/  USHF.L.U32 UR8, UR4, UR5, URZ ;  /* 0x0000000504087299 */ /* 0x000fe400080006ff */
[----:B------:R-:W-:-:S04]  /*0240*/  USHF.L.U64.HI UR4, UR4, UR5, URZ ;  /* 0x0000000504047299 */ /* 0x000fc800080102ff */
[----:B--2---:R-:W-:Y:S02]  /*0250*/  LOP3.LUT P3, RZ, R10, UR8, R6, 0x80, !PT ;  /* 0x000000080aff7c12 */ /* 0x004fe4000f868006 */
[----:B------:R-:W-:-:S04]  /*0260*/  LOP3.LUT R6, R7, UR4, RZ, 0xc0, !PT ;  /* 0x0000000407067c12 */ /* 0x000fc8000f8ec0ff */
[----:B------:R-:W-:-:S13]  /*0270*/  LOP3.LUT P3, RZ, R6, R11, RZ, 0xc0, P3 ;  /* 0x0000000b06ff7212 */ /* 0x000fda000186c0ff */
.L_x_58:
[----:B------:R-:W-:Y:S05]  /*0280*/  BSYNC.RECONVERGENT B0 ;  /* 0x0000000000007941 */ /* 0x000fea0003800200 */
.L_x_57:
[----:B------:R-:W-:Y:S04]  /*0290*/  BSSY.RECONVERGENT B0, `(.L_x_59) ;  /* 0x000000a000007945 */ /* 0x000fe80003800200 */
[----:B------:R-:W-:Y:S05]  /*02a0*/  @P1 BRA `(.L_x_60) ;  /* 0x0000000000201947 */ /* 0x000fea0003800000 */
[----:B------:R-:W2:Y:S01]  /*02b0*/  LDG.E.64.CONSTANT R4, desc[UR6][R4.64+0x100] ;  /* 0x0001000604047981 */ /* 0x000ea2000c1e9b00 */
[----:B------:R-:W0:Y:S01]  /*02c0*/  LDC.64 R6, c[0x0][0x398] ;  /* 0x0000e600ff067b82 */ /* 0x000e220000000a00 */
[----:B------:R-:W-:Y:S02]  /*02d0*/  UMOV UR4, 0x1 ;  /* 0x0000000100047882 */ /* 0x000fe40000000000 */
[----:B------:R-:W-:Y:S02]  /*02e0*/  USHF.L.U64.HI UR8, UR4, UR5, URZ ;  /* 0x0000000504087299 */ /* 0x000fe400080102ff */
[----:B------:R-:W-:-:S04]  /*02f0*/  USHF.L.U32 UR4, UR4, UR5, URZ ;  /* 0x0000000504047299 */ /* 0x000fc800080006ff */
[----:B--2---:R-:W-:Y:S02]  /*0300*/  LOP3.LUT R0, R5, UR8, RZ, 0xc0, !PT ;  /* 0x0000000805007c12 */ /* 0x004fe4000f8ec0ff */
[----:B0-----:R-:W-:-:S04]  /*0310*/  LOP3.LUT P0, RZ, R6, UR4, R4, 0x80, !PT ;  /* 0x0000000406ff7c12 */ /* 0x001fc8000f808004 */
[----:B------:R-:W-:-:S13]  /*0320*/  LOP3.LUT P0, RZ, R0, R7, RZ, 0xc0, P0 ;  /* 0x0000000700ff7212 */ /* 0x000fda000000c0ff */
.L_x_60:
[----:B------:R-:W-:Y:S05]  /*0330*/  BSYNC.RECONVERGENT B0 ;  /* 0x0000000000007941 */ /* 0x000fea0003800200 */
.L_x_59:
[----:B------:R-:W-:Y:S02]  /*0340*/  VOTE.ANY R4, PT, P3 ;  /* 0x0000000000047806 */ /* 0x000fe400018e0100 */
[----:B------:R-:W-:Y:S01]  /*0350*/  VOTE.ANY R5, PT, P0 ;  /* 0x0000000000057806 */ /* 0x000fe200000e0100 */
[----:B------:R-:W-:Y:S06]  /*0360*/  @P4 EXIT ;  /* 0x000000000000494d */ /* 0x000fec0003800000 */
[----:B------:R-:W0:Y:S01]  /*0370*/  LDCU.64 UR8, c[0x0][0x3a0] ;  /* 0x00007400ff0877ac */ /* 0x000e220008000a00 */
[----:B------:R-:W-:Y:S02]  /*0380*/  IMAD.MOV.U32 R3, RZ, RZ, RZ ;  /* 0x000000ffff037224 */ /* 0x000fe400078e00ff */
[----:B------:R-:W-:-:S03]  /*0390*/  IMAD.WIDE.U32 R2, R9, UR5, R2 ;  /* 0x0000000509027c25 */ /* 0x000fc6000f8e0002 */
[----:B0-----:R-:W-:-:S04]  /*03a0*/  LEA R6, P0, R2, UR8, 0x3 ;  /* 0x0000000802067c11 */ /* 0x001fc8000f8018ff */
[----:B------:R-:W-:-:S05]  /*03b0*/  LEA.HI.X R7, R2, UR9, R3, 0x3, P0 ;  /* 0x0000000902077c11 */ /* 0x000fca00080f1c03 */
[----:B------:R-:W-:Y:S01]  /*03c0*/  STG.E.64 desc[UR6][R6.64], R4 ;  /* 0x0000000406007986 */ /* 0x000fe2000c101b06 */
[----:B------:R-:W-:Y:S05]  /*03d0*/  EXIT ;  /* 0x000000000000794d */ /* 0x000fea0003800000 */
.L_x_61:
        /* <DEDUP_REMOVED lines=10> */
.L_x_86:


//--------------------- .text.pack_bits_all_kernel --------------------------
	.section	.text.pack_bits_all_kernel,"ax",@progbits
	.align	128
        .global         pack_bits_all_kernel
        .type           pack_bits_all_kernel,@function
        .size           pack_bits_all_kernel,(.L_x_87 - pack_bits_all_kernel)
        .other          pack_bits_all_kernel,@"STO_CUDA_ENTRY STV_DEFAULT"
pack_bits_all_kernel:
.text.pack_bits_all_kernel:
[----:B------:R-:W-:Y:S01]  /*0000*/  LDC R1, c[0x0][0x37c] ;  /* 0x0000df00ff017b82 */ /* 0x000fe20000000800 */
[----:B------:R-:W0:Y:S07]  /*0010*/  S2R R3, SR_TID.X ;  /* 0x0000000000037919 */ /* 0x000e2e0000002100 */
[----:B------:R-:W0:Y:S08]  /*0020*/  S2UR UR4, SR_CTAID.X ;  /* 0x00000000000479c3 */ /* 0x000e300000002500 */
[----:B------:R-:W0:Y:S08]  /*0030*/  LDC R0, c[0x0][0x360] ;  /* 0x0000d800ff007b82 */ /* 0x000e300000000800 */
[----:B------:R-:W1:Y:S01]  /*0040*/  LDC.64 R10, c[0x0][0x390] ;  /* 0x0000e400ff0a7b82 */ /* 0x000e620000000a00 */
[----:B0-----:R-:W-:-:S02]  /*0050*/  IMAD R0, R0, UR4, R3 ;  /* 0x0000000400007c24 */ /* 0x001fc4000f8e0203 */
[----:B-1----:R-:W-:-:S05]  /*0060*/  IMAD R3, R11, R10, RZ ;  /* 0x0000000a0b037224 */ /* 0x002fca00078e02ff */
[----:B------:R-:W-:-:S13]  /*0070*/  ISETP.GE.AND P0, PT, R0, R3, PT ;  /* 0x000000030000720c */ /* 0x000fda0003f06270 */
[----:B------:R-:W-:Y:S05]  /*0080*/  @P0 EXIT ;  /* 0x000000000000094d */ /* 0x000fea0003800000 */
[----:B------:R-:W-:Y:S01]  /*0090*/  IABS R6, R11 ;  /* 0x0000000b00067213 */ /* 0x000fe20000000000 */
[----:B------:R-:W-:Y:S01]  /*00a0*/  BSSY.RECONVERGENT B0, `(.L_x_62) ;  /* 0x000009d000007945 */ /* 0x000fe20003800200 */
[----:B------:R-:W-:Y:S01]  /*00b0*/  IABS R7, R0 ;  /* 0x0000000000077213 */ /* 0x000fe20000000000 */
[----:B------:R-:W-:Y:S01]  /*00c0*/  IMAD.MOV.U32 R14, RZ, RZ, RZ ;  /* 0x000000ffff0e7224 */ /* 0x000fe200078e00ff */
[----:B------:R-:W0:Y:S01]  /*00d0*/  I2F.RP R4, R6 ;  /* 0x0000000600047306 */ /* 0x000e220000209400 */
[----:B------:R-:W-:Y:S01]  /*00e0*/  CS2R R12, SRZ ;  /* 0x00000000000c7805 */ /* 0x000fe2000001ff00 */
[----:B------:R-:W1:Y:S01]  /*00f0*/  LDCU.64 UR4, c[0x0][0x358] ;  /* 0x00006b00ff0477ac */ /* 0x000e620008000a00 */
[----:B------:R-:W2:Y:S05]  /*0100*/  LDCU.64 UR6, c[0x0][0x380] ;  /* 0x00007000ff0677ac */ /* 0x000eaa0008000a00 */
[----:B0-----:R-:W0:Y:S02]  /*0110*/  MUFU.RCP R4, R4 ;  /* 0x0000000400047308 */ /* 0x001e240000001000 */
[----:B0-----:R-:W-:-:S06]  /*0120*/  VIADD R2, R4, 0xffffffe ;  /* 0x0ffffffe04027836 */ /* 0x001fcc0000000000 */
[----:B------:R0:W3:Y:S02]  /*0130*/  F2I.FTZ.U32.TRUNC.NTZ R3, R2 ;  /* 0x0000000200037305 */ /* 0x0000e4000021f000 */
[----:B0-----:R-:W-:Y:S02]  /*0140*/  IMAD.MOV.U32 R2, RZ, RZ, RZ ;  /* 0x000000ffff027224 */ /* 0x001fe400078e00ff */
[----:B---3--:R-:W-:-:S04]  /*0150*/  IMAD.MOV R5, RZ, RZ, -R3 ;  /* 0x000000ffff057224 */ /* 0x008fc800078e0a03 */
[----:B------:R-:W-:-:S04]  /*0160*/  IMAD R5, R5, R6, RZ ;  /* 0x0000000605057224 */ /* 0x000fc800078e02ff */
[----:B------:R-:W-:Y:S01]  /*0170*/  IMAD.HI.U32 R3, R3, R5, R2 ;  /* 0x0000000503037227 */ /* 0x000fe200078e0002 */
[----:B------:R-:W-:-:S03]  /*0180*/  LOP3.LUT R2, R0, R11, RZ, 0x3c, !PT ;  /* 0x0000000b00027212 */ /* 0x000fc600078e3cff */
[----:B------:R-:W-:Y:S01]  /*0190*/  IMAD.MOV.U32 R5, RZ, RZ, R7 ;  /* 0x000000ffff057224 */ /* 0x000fe200078e0007 */
[----:B------:R-:W-:-:S03]  /*01a0*/  ISETP.GE.AND P1, PT, R2, RZ, PT ;  /* 0x000000ff0200720c */ /* 0x000fc60003f26270 */
[----:B------:R-:W-:-:S04]  /*01b0*/  IMAD.HI.U32 R10, R3, R5, RZ ;  /* 0x00000005030a7227 */ /* 0x000fc800078e00ff */
[----:B------:R-:W-:-:S04]  /*01c0*/  IMAD.MOV R3, RZ, RZ, -R10 ;  /* 0x000000ffff037224 */ /* 0x000fc800078e0a0a */
[C---:B------:R-:W-:Y:S02]  /*01d0*/  IMAD R3, R6.reuse, R3, R5 ;  /* 0x0000000306037224 */ /* 0x040fe400078e0205 */
[----:B------:R-:W0:Y:S03]  /*01e0*/  LDC.64 R4, c[0x0][0x398] ;  /* 0x0000e600ff047b82 */ /* 0x000e260000000a00 */
[----:B------:R-:W-:-:S13]  /*01f0*/  ISETP.GT.U32.AND P2, PT, R6, R3, PT ;  /* 0x000000030600720c */ /* 0x000fda0003f44070 */
[----:B------:R-:W-:Y:S02]  /*0200*/  @!P2 IMAD.IADD R3, R3, 0x1, -R6 ;  /* 0x000000010303a824 */ /* 0x000fe400078e0a06 */
[----:B------:R-:W-:Y:S01]  /*0210*/  @!P2 VIADD R10, R10, 0x1 ;  /* 0x000000010a0aa836 */ /* 0x000fe20000000000 */
[----:B------:R-:W-:Y:S02]  /*0220*/  ISETP.NE.AND P2, PT, R11, RZ, PT ;  /* 0x000000ff0b00720c */ /* 0x000fe40003f45270 */
[----:B------:R-:W-:Y:S02]  /*0230*/  ISETP.GE.U32.AND P0, PT, R3, R6, PT ;  /* 0x000000060300720c */ /* 0x000fe40003f06070 */
[----:B------:R-:W3:Y:S11]  /*0240*/  LDC.64 R2, c[0x0][0x388] ;  /* 0x0000e200ff027b82 */ /* 0x000ef60000000a00 */
[----:B------:R-:W-:-:S04]  /*0250*/  @P0 VIADD R10, R10, 0x1 ;  /* 0x000000010a0a0836 */ /* 0x000fc80000000000 */
[----:B------:R-:W-:Y:S01]  /*0260*/  @!P1 IMAD.MOV R10, RZ, RZ, -R10 ;  /* 0x000000ffff0a9224 */ /* 0x000fe200078e0a0a */
[----:B------:R-:W-:-:S05]  /*0270*/  @!P2 LOP3.LUT R10, RZ, R11, RZ, 0x33, !PT ;  /* 0x0000000bff0aa212 */ /* 0x000fca00078e33ff */
[----:B------:R-:W-:-:S04]  /*0280*/  IMAD.MOV R6, RZ, RZ, -R10 ;  /* 0x000000ffff067224 */ /* 0x000fc800078e0a0a */
[----:B012---:R-:W-:-:S07]  /*0290*/  IMAD R11, R11, R6, R0 ;  /* 0x000000060b0b7224 */ /* 0x007fce00078e0200 */
.L_x_64:
[----:B------:R-:W-:Y:S02]  /*02a0*/  IMAD.MOV.U32 R6, RZ, RZ, R12 ;  /* 0x000000ffff067224 */ /* 0x000fe400078e000c */
[----:B------:R-:W-:Y:S02]  /*02b0*/  IMAD.MOV.U32 R7, RZ, RZ, RZ ;  /* 0x000000ffff077224 */ /* 0x000fe400078e00ff */
[----:B------:R-:W-:-:S03]  /*02c0*/  IMAD.WIDE R8, R11, 0x40, R6 ;  /* 0x000000400b087825 */ /* 0x000fc600078e0206 */
[----:B---3--:R-:W-:-:S04]  /*02d0*/  ISETP.GE.U32.AND P0, PT, R8, R2, PT ;  /* 0x000000020800720c */ /* 0x008fc80003f06070 */
[----:B------:R-:W-:-:S13]  /*02e0*/  ISETP.GE.AND.EX P0, PT, R9, R3, PT, P0 ;  /* 0x000000030900720c */ /* 0x000fda0003f06300 */
[----:B------:R-:W-:Y:S05]  /*02f0*/  @P0 BRA `(.L_x_63) ;  /* 0x0000000400dc0947 */ /* 0x000fea0003800000 */
[----:B------:R-:W-:-:S04]  /*0300*/  LEA R6, P0, R8, UR6, 0x3 ;  /* 0x0000000608067c11 */ /* 0x000fc8000f8018ff */
[----:B------:R-:W-:-:S05]  /*0310*/  LEA.HI.X R7, R8, UR7, R9, 0x3, P0 ;  /* 0x0000000708077c11 */ /* 0x000fca00080f1c09 */
[----:B------:R-:W2:Y:S01]  /*0320*/  LDG.E.64.CONSTANT R16, desc[UR4][R6.64] ;  /* 0x0000000406107981 */ /* 0x000ea2000c1e9b00 */
[----:B------:R-:W-:-:S04]  /*0330*/  IADD3 R15, P1, PT, R8, 0x1, RZ ;  /* 0x00000001080f7810 */ /* 0x000fc80007f3e0ff */
[----:B------:R-:W-:Y:S02]  /*0340*/  ISETP.GE.U32.AND P0, PT, R15, R2, PT ;  /* 0x000000020f00720c */ /* 0x000fe40003f06070 */
[----:B--2---:R-:W-:Y:S01]  /*0350*/  LOP3.LUT R19, R16, R4, RZ, 0xc0, !PT ;  /* 0x0000000410137212 */ /* 0x004fe200078ec0ff */
[----:B------:R-:W-:Y:S01]  /*0360*/  IMAD.X R16, RZ, RZ, R9, P1 ;  /* 0x000000ffff107224 */ /* 0x000fe200008e0609 */
[----:B------:R-:W-:-:S04]  /*0370*/  LOP3.LUT R17, R17, R5, RZ, 0xc0, !PT ;  /* 0x0000000511117212 */ /* 0x000fc800078ec0ff */
[----:B------:R-:W-:Y:S02]  /*0380*/  ISETP.GE.AND.EX P0, PT, R16, R3, PT, P0 ;  /* 0x000000031000720c */ /* 0x000fe40003f06300 */
[----:B------:R-:W-:-:S04]  /*0390*/  SHF.R.U64 R17, R19, R10, R17 ;  /* 0x0000000a13117219 */ /* 0x000fc80000001211 */
[----:B------:R-:W-:-:S04]  /*03a0*/  LOP3.LUT R17, R17, 0x1, RZ, 0xc0, !PT ;  /* 0x0000000111117812 */ /* 0x000fc800078ec0ff */
[CC--:B------:R-:W-:Y:S02]  /*03b0*/  SHF.L.U32 R15, R17.reuse, R12.reuse, RZ ;  /* 0x0000000c110f7219 */ /* 0x0c0fe400000006ff */
[----:B------:R-:W-:Y:S02]  /*03c0*/  SHF.L.U64.HI R16, R17, R12, RZ ;  /* 0x0000000c11107219 */ /* 0x000fe400000102ff */
[----:B------:R-:W-:Y:S02]  /*03d0*/  LOP3.LUT R14, R15, R14, RZ, 0xfc, !PT ;  /* 0x0000000e0f0e7212 */ /* 0x000fe400078efcff */
[----:B------:R-:W-:Y:S01]  /*03e0*/  LOP3.LUT R13, R16, R13, RZ, 0xfc, !PT ;  /* 0x0000000d100d7212 */ /* 0x000fe200078efcff */
[----:B------:R-:W-:Y:S06]  /*03f0*/  @P0 BRA `(.L_x_63) ;  /* 0x00000004009c0947 */ /* 0x000fec0003800000 */
[----:B------:R-:W2:Y:S02]  /*0400*/  LDG.E.64.CONSTANT R16, desc[UR4][R6.64+0x8] ;  /* 0x0000080406107981 */ /* 0x000ea4000c1e9b00 */
[----:B--2---:R-:W-:Y:S02]  /*0410*/  LOP3.LUT R18, R17, R5, RZ, 0xc0, !PT ;  /* 0x0000000511127212 */ /* 0x004fe400078ec0ff */
[----:B------:R-:W-:Y:S02]  /*0420*/  IADD3 R17, P1, PT, R8, 0x2, RZ ;  /* 0x0000000208117810 */ /* 0x000fe40007f3e0ff */
[----:B------:R-:W-:Y:S02]  /*0430*/  LOP3.LUT R15, R16, R4, RZ, 0xc0, !PT ;  /* 0x00000004100f7212 */ /* 0x000fe400078ec0ff */
[----:B------:R-:W-:Y:S01]  /*0440*/  ISETP.GE.U32.AND P0, PT, R17, R2, PT ;  /* 0x000000021100720c */ /* 0x000fe20003f06070 */
[----:B------:R-:W-:Y:S01]  /*0450*/  IMAD.X R16, RZ, RZ, R9, P1 ;  /* 0x000000ffff107224 */ /* 0x000fe200008e0609 */
[----:B------:R-:W-:Y:S01]  /*0460*/  SHF.R.U64 R18, R15, R10, R18 ;  /* 0x0000000a0f127219 */ /* 0x000fe20000001212 */
[----:B------:R-:W-:-:S03]  /*0470*/  VIADD R15, R12, 0x1 ;  /* 0x000000010c0f7836 */ /* 0x000fc60000000000 */
[----:B------:R-:W-:Y:S02]  /*0480*/  ISETP.GE.AND.EX P0, PT, R16, R3, PT, P0 ;  /* 0x000000031000720c */ /* 0x000fe40003f06300 */
        /* <DEDUP_REMOVED lines=66> */
[----:B------:R-:W2:Y:S01]  /*08b0*/  LDG.E.64.CONSTANT R16, desc[UR4][R6.64+0x30] ;  /* 0x0000300406107981 */ /* 0x000ea2000c1e9b00 */
[----:B------:R-:W-:Y:S01]  /*08c0*/  IADD3 R15, P0, PT, R8, 0x7, RZ ;  /* 0x00000007080f7810 */ /* 0x000fe20007f1e0ff */
[----:B------:R-:W-:Y:S01]  /*08d0*/  VIADD R8, R12, 0x6 ;  /* 0x000000060c087836 */ /* 0x000fe20000000000 */
[----:B--2---:R-:W-:-:S03]  /*08e0*/  LOP3.LUT R19, R16, R4, RZ, 0xc0, !PT ;  /* 0x0000000410137212 */ /* 0x004fc600078ec0ff */
[----:B------:R-:W-:Y:S01]  /*08f0*/  IMAD.X R16, RZ, RZ, R9, P0 ;  /* 0x000000ffff107224 */ /* 0x000fe200000e0609 */
[----:B------:R-:W-:Y:S02]  /*0900*/  ISETP.GE.U32.AND P0, PT, R15, R2, PT ;  /* 0x000000020f00720c */ /* 0x000fe40003f06070 */
[----:B------:R-:W-:Y:S02]  /*0910*/  LOP3.LUT R17, R17, R5, RZ, 0xc0, !PT ;  /* 0x0000000511117212 */ /* 0x000fe400078ec0ff */
        /* <DEDUP_REMOVED lines=10> */
[----:B------:R-:W-:-:S04]  /*09c0*/  LOP3.LUT R8, R7, R5, RZ, 0xc0, !PT ;  /* 0x0000000507087212 */ /* 0x000fc800078ec0ff */
[----:B------:R-:W-:Y:S01]  /*09d0*/  SHF.R.U64 R15, R15, R10, R8 ;  /* 0x0000000a0f0f7219 */ /* 0x000fe20000001208 */
[C---:B------:R-:W-:Y:S02]  /*09e0*/  VIADD R8, R12.reuse, 0x7 ;  /* 0x000000070c087836 */ /* 0x040fe40000000000 */
[----:B------:R-:W-:Y:S01]  /*09f0*/  VIADD R12, R12, 0x8 ;  /* 0x000000080c0c7836 */ /* 0x000fe20000000000 */
[----:B------:R-:W-:-:S04]  /*0a00*/  LOP3.LUT R15, R15, 0x1, RZ, 0xc0, !PT ;  /* 0x000000010f0f7812 */ /* 0x000fc800078ec0ff */
[----:B------:R-:W-:Y:S02]  /*0a10*/  ISETP.NE.AND P0, PT, R12, 0x40, PT ;  /* 0x000000400c00780c */ /* 0x000fe40003f05270 */
[CC--:B------:R-:W-:Y:S02]  /*0a20*/  SHF.L.U32 R9, R15.reuse, R8.reuse, RZ ;  /* 0x000000080f097219 */ /* 0x0c0fe400000006ff */
[----:B------:R-:W-:Y:S02]  /*0a30*/  SHF.L.U64.HI R8, R15, R8, RZ ;  /* 0x000000080f087219 */ /* 0x000fe400000102ff */
[----:B------:R-:W-:Y:S02]  /*0a40*/  LOP3.LUT R14, R9, R14, RZ, 0xfc, !PT ;  /* 0x0000000e090e7212 */ /* 0x000fe400078efcff */
[----:B------:R-:W-:-:S05]  /*0a50*/  LOP3.LUT R13, R8, R13, RZ, 0xfc, !PT ;  /* 0x0000000d080d7212 */ /* 0x000fca00078efcff */
[----:B------:R-:W-:Y:S05]  /*0a60*/  @P0 BRA `(.L_x_64) ;  /* 0xfffffff8000c0947 */ /* 0x000fea000383ffff */
.L_x_63:
[----:B------:R-:W-:Y:S05]  /*0a70*/  BSYNC.RECONVERGENT B0 ;  /* 0x0000000000007941 */ /* 0x000fea0003800200 */
.L_x_62:
[----:B------:R-:W0:Y:S01]  /*0a80*/  LDC.64 R2, c[0x0][0x3a0] ;  /* 0x0000e800ff027b82 */ /* 0x000e220000000a00 */
[----:B------:R-:W-:Y:S02]  /*0a90*/  IMAD.MOV.U32 R15, RZ, RZ, R13 ;  /* 0x000000ffff0f7224 */ /* 0x000fe400078e000d */
[----:B0-----:R-:W-:-:S05]  /*0aa0*/  IMAD.WIDE R2, R0, 0x8, R2 ;  /* 0x0000000800027825 */ /* 0x001fca00078e0202 */
[----:B------:R-:W-:Y:S01]  /*0ab0*/  STG.E.64 desc[UR4][R2.64], R14 ;  /* 0x0000000e02007986 */ /* 0x000fe2000c101b04 */
[----:B------:R-:W-:Y:S05]  /*0ac0*/  EXIT ;  /* 0x000000000000794d */ /* 0x000fea0003800000 */
.L_x_65:
        /* <DEDUP_REMOVED lines=11> */
.L_x_87:


//--------------------- .text.ewah_decompress_kernel --------------------------
	.section	.text.ewah_decompress_kernel,"ax",@progbits
	.align	128
        .global         ewah_decompress_kernel
        .type           ewah_decompress_kernel,@function
        .size           ewah_decompress_kernel,(.L_x_88 - ewah_decompress_kernel)
        .other          ewah_decompress_kernel,@"STO_CUDA_ENTRY STV_DEFAULT"
ewah_decompress_kernel:
.text.ewah_decompress_kernel:
[----:B------:R-:W-:Y:S01]  /*0000*/  LDC R1, c[0x0][0x37c] ;  /* 0x0000df00ff017b82 */ /* 0x000fe20000000800 */
[----:B------:R-:W0:Y:S02]  /*0010*/  S2R R0, SR_TID.X ;  /* 0x0000000000007919 */ /* 0x000e240000002100 */
[----:B0-----:R-:W-:-:S13]  /*0020*/  ISETP.NE.AND P0, PT, R0, RZ, PT ;  /* 0x000000ff0000720c */ /* 0x001fda0003f05270 */
[----:B------:R-:W-:Y:S05]  /*0030*/  @P0 EXIT ;  /* 0x000000000000094d */ /* 0x000fea0003800000 */
[----:B------:R-:W0:Y:S01]  /*0040*/  LDCU.64 UR4, c[0x0][0x388] ;  /* 0x00007100ff0477ac */ /* 0x000e220008000a00 */
[----:B------:R-:W-:Y:S01]  /*0050*/  IMAD.MOV.U32 R0, RZ, RZ, RZ ;  /* 0x000000ffff007224 */ /* 0x000fe200078e00ff */
[----:B------:R-:W1:Y:S01]  /*0060*/  LDCU.64 UR6, c[0x0][0x358] ;  /* 0x00006b00ff0677ac */ /* 0x000e620008000a00 */
[----:B0-----:R-:W-:Y:S02]  /*0070*/  UMOV UR9, UR5 ;  /* 0x0000000500097c82 */ /* 0x001fe40008000000 */
[----:B------:R-:W-:-:S04]  /*0080*/  UISETP.LT.AND UP0, UPT, UR4, UR9, UPT ;  /* 0x000000090400728c */ /* 0x000fc8000bf01270 */
[----:B------:R-:W-:-:S04]  /*0090*/  USEL UR4, UR4, UR9, UP0 ;  /* 0x0000000904047287 */ /* 0x000fc80008000000 */
[----:B------:R-:W-:-:S09]  /*00a0*/  UISETP.GE.AND UP0, UPT, UR4, 0x1, UPT ;  /* 0x000000010400788c */ /* 0x000fd2000bf06270 */
[----:B-1----:R-:W-:Y:S05]  /*00b0*/  BRA.U !UP0, `(.L_x_66) ;  /* 0x0000000108bc7547 */ /* 0x002fea000b800000 */
[----:B------:R-:W-:Y:S02]  /*00c0*/  IMAD.MOV.U32 R0, RZ, RZ, RZ ;  /* 0x000000ffff007224 */ /* 0x000fe400078e00ff */
[----:B------:R-:W-:-:S07]  /*00d0*/  IMAD.MOV.U32 R13, RZ, RZ, RZ ;  /* 0x000000ffff0d7224 */ /* 0x000fce00078e00ff */
.L_x_71:
[----:B------:R-:W0:Y:S01]  /*00e0*/  LDC.64 R2, c[0x0][0x380] ;  /* 0x0000e000ff027b82 */ /* 0x000e220000000a00 */
[----:B-1----:R-:W1:Y:S01]  /*00f0*/  LDCU.64 UR8, c[0x0][0x388] ;  /* 0x00007100ff0877ac */ /* 0x002e620008000a00 */
[----:B0-----:R-:W-:-:S05]  /*0100*/  IMAD.WIDE R4, R13, 0x8, R2 ;  /* 0x000000080d047825 */ /* 0x001fca00078e0202 */
[----:B------:R-:W2:Y:S01]  /*0110*/  LDG.E.64.CONSTANT R10, desc[UR6][R4.64] ;  /* 0x00000006040a7981 */ /* 0x000ea2000c1e9b00 */
[----:B------:R-:W-:-:S05]  /*0120*/  VIADD R13, R13, 0x1 ;  /* 0x000000010d0d7836 */ /* 0x000fca0000000000 */
[----:B-1----:R-:W-:Y:S02]  /*0130*/  ISETP.GE.AND P1, PT, R13, UR8, PT ;  /* 0x000000080d007c0c */ /* 0x002fe4000bf26270 */
[C---:B--2---:R-:W-:Y:S02]  /*0140*/  SHF.R.U64 R12, R10.reuse, 0x1, R11 ;  /* 0x000000010a0c7819 */ /* 0x044fe4000000120b */
[----:B------:R-:W-:Y:S02]  /*0150*/  ISETP.LT.U32.AND P0, PT, R10, RZ, PT ;  /* 0x000000ff0a00720c */ /* 0x000fe40003f01070 */
[----:B------:R-:W-:-:S13]  /*0160*/  ISETP.NE.AND P2, PT, R12, RZ, PT ;  /* 0x000000ff0c00720c */ /* 0x000fda0003f45270 */
[----:B------:R-:W-:Y:S05]  /*0170*/  @!P2 BRA `(.L_x_67) ;  /* 0x000000000034a947 */ /* 0x000fea0003800000 */
[----:B------:R-:W0:Y:S01]  /*0180*/  LDC.64 R8, c[0x0][0x390] ;  /* 0x0000e400ff087b82 */ /* 0x000e220000000a00 */
[----:B------:R-:W-:Y:S01]  /*0190*/  LOP3.LUT R6, R10, 0x1, RZ, 0xc0, !PT ;  /* 0x000000010a067812 */ /* 0x000fe200078ec0ff */
[----:B------:R-:W1:Y:S03]  /*01a0*/  LDCU UR5, c[0x0][0x38c] ;  /* 0x00007180ff0577ac */ /* 0x000e660008000800 */
[----:B------:R-:W-:Y:S01]  /*01b0*/  IADD3 R6, P2, PT, RZ, -R6, RZ ;  /* 0x80000006ff067210 */ /* 0x000fe20007f5e0ff */
[----:B------:R-:W-:-:S04]  /*01c0*/  UMOV UR4, URZ ;  /* 0x000000ff00047c82 */ /* 0x000fc80008000000 */
[----:B------:R-:W-:-:S08]  /*01d0*/  IMAD.X R7, RZ, RZ, -0x1, P2 ;  /* 0xffffffffff077424 */ /* 0x000fd000010e06ff */
.L_x_68:
[----:B0-----:R-:W-:Y:S01]  /*01e0*/  IMAD.WIDE R4, R0, 0x8, R8 ;  /* 0x0000000800047825 */ /* 0x001fe200078e0208 */
[----:B------:R-:W-:-:S03]  /*01f0*/  UIADD3 UR4, UPT, UPT, UR4, 0x1, URZ ;  /* 0x0000000104047890 */ /* 0x000fc6000fffe0ff */
[----:B------:R-:W-:Y:S01]  /*0200*/  VIADD R0, R0, 0x1 ;  /* 0x0000000100007836 */ /* 0x000fe20000000000 */
[----:B------:R2:W-:Y:S02]  /*0210*/  STG.E.64 desc[UR6][R4.64], R6 ;  /* 0x0000000604007986 */ /* 0x0005e4000c101b06 */
[----:B------:R-:W-:Y:S02]  /*0220*/  ISETP.LE.U32.AND P2, PT, R12, UR4, PT ;  /* 0x000000040c007c0c */ /* 0x000fe4000bf43070 */
[----:B-1----:R-:W-:-:S13]  /*0230*/  ISETP.LT.AND P3, PT, R0, UR5, PT ;  /* 0x0000000500007c0c */ /* 0x002fda000bf61270 */
[----:B--2---:R-:W-:Y:S05]  /*0240*/  @!P2 BRA P3, `(.L_x_68) ;  /* 0xfffffffc00e4a947 */ /* 0x004fea000183ffff */
.L_x_67:
[----:B------:R-:W-:-:S04]  /*0250*/  ISETP.GE.OR P1, PT, R0, UR9, P1 ;  /* 0x0000000900007c0c */ /* 0x000fc80008f26670 */
[----:B------:R-:W-:-:S13]  /*0260*/  ISETP.LT.U32.OR.EX P0, PT, R11, 0x2, P1, P0 ;  /* 0x000000020b00780c */ /* 0x000fda0000f01500 */
[----:B------:R-:W-:Y:S05]  /*0270*/  @P0 BRA `(.L_x_69) ;  /* 0x0000000000400947 */ /* 0x000fea0003800000 */
[----:B------:R-:W0:Y:S01]  /*0280*/  LDC.64 R8, c[0x0][0x390] ;  /* 0x0000e400ff087b82 */ /* 0x000e220000000a00 */
[----:B------:R-:W-:Y:S01]  /*0290*/  SHF.R.U32.HI R10, RZ, 0x1, R11 ;  /* 0x00000001ff0a7819 */ /* 0x000fe2000001160b */
[----:B------:R-:W-:Y:S01]  /*02a0*/  IMAD.MOV.U32 R11, RZ, RZ, R0 ;  /* 0x000000ffff0b7224 */ /* 0x000fe200078e0000 */
[----:B------:R-:W-:-:S06]  /*02b0*/  UMOV UR4, URZ ;  /* 0x000000ff00047c82 */ /* 0x000fcc0008000000 */
.L_x_70:
[----:B-1----:R-:W-:-:S06]  /*02c0*/  IMAD.WIDE R4, R13, 0x8, R2 ;  /* 0x000000080d047825 */ /* 0x002fcc00078e0202 */
[----:B------:R-:W2:Y:S01]  /*02d0*/  LDG.E.64.CONSTANT R4, desc[UR6][R4.64] ;  /* 0x0000000604047981 */ /* 0x000ea2000c1e9b00 */
[----:B------:R-:W-:Y:S01]  /*02e0*/  VIADD R13, R13, 0x1 ;  /* 0x000000010d0d7836 */ /* 0x000fe20000000000 */
[----:B------:R-:W-:Y:S01]  /*02f0*/  UIADD3 UR4, UPT, UPT, UR4, 0x1, URZ ;  /* 0x0000000104047890 */ /* 0x000fe2000fffe0ff */
[----:B0-----:R-:W-:-:S03]  /*0300*/  IMAD.WIDE R6, R11, 0x8, R8 ;  /* 0x000000080b067825 */ /* 0x001fc600078e0208 */
[----:B------:R-:W-:Y:S01]  /*0310*/  ISETP.GE.AND P0, PT, R13, UR8, PT ;  /* 0x000000080d007c0c */ /* 0x000fe2000bf06270 */
[----:B------:R-:W-:Y:S01]  /*0320*/  VIADD R11, R11, 0x1 ;  /* 0x000000010b0b7836 */ /* 0x000fe20000000000 */
[----:B------:R-:W-:-:S03]  /*0330*/  ISETP.GT.U32.AND P1, PT, R10, UR4, PT ;  /* 0x000000040a007c0c */ /* 0x000fc6000bf24070 */
[----:B------:R-:W-:Y:S01]  /*0340*/  IMAD.MOV.U32 R0, RZ, RZ, R11 ;  /* 0x000000ffff007224 */ /* 0x000fe200078e000b */
[----:B------:R-:W-:Y:S01]  /*0350*/  ISETP.LT.AND P0, PT, R11, UR9, !P0 ;  /* 0x000000090b007c0c */ /* 0x000fe2000c701270 */
[----:B--2---:R1:W-:-:S12]  /*0360*/  STG.E.64 desc[UR6][R6.64], R4 ;  /* 0x0000000406007986 */ /* 0x0043d8000c101b06 */
[----:B------:R-:W-:Y:S05]  /*0370*/  @P0 BRA P1, `(.L_x_70) ;  /* 0xfffffffc00d00947 */ /* 0x000fea000083ffff */
.L_x_69:
[----:B------:R-:W-:Y:S02]  /*0380*/  ISETP.GE.AND P0, PT, R0, UR9, PT ;  /* 0x0000000900007c0c */ /* 0x000fe4000bf06270 */
[----:B------:R-:W-:-:S13]  /*0390*/  ISETP.LT.AND P1, PT, R13, UR8, PT ;  /* 0x000000080d007c0c */ /* 0x000fda000bf21270 */
[----:B------:R-:W-:Y:S05]  /*03a0*/  @!P0 BRA P1, `(.L_x_71) ;  /* 0xfffffffc004c8947 */ /* 0x000fea000083ffff */
.L_x_66:
[----:B------:R-:W-:-:S13]  /*03b0*/  ISETP.GE.AND P0, PT, R0, UR9, PT ;  /* 0x0000000900007c0c */ /* 0x000fda000bf06270 */
[----:B------:R-:W-:Y:S05]  /*03c0*/  @P0 EXIT ;  /* 0x000000000000094d */ /* 0x000fea0003800000 */
[C---:B------:R-:W-:Y:S01]  /*03d0*/  VIADD R2, R0.reuse, -UR9 ;  /* 0x8000000900027c36 */ /* 0x040fe20008000000 */
[----:B-1----:R-:W-:-:S04]  /*03e0*/  IADD3 R7, PT, PT, -R0, UR9, RZ ;  /* 0x0000000900077c10 */ /* 0x002fc8000fffe1ff */
[----:B------:R-:W-:Y:S02]  /*03f0*/  ISETP.GT.U32.AND P0, PT, R2, -0x10, PT ;  /* 0xfffffff00200780c */ /* 0x000fe40003f04070 */
[----:B------:R-:W-:-:S04]  /*0400*/  LOP3.LUT R8, R7, 0xf, RZ, 0xc0, !PT ;  /* 0x0000000f07087812 */ /* 0x000fc800078ec0ff */
[----:B------:R-:W-:-:S07]  /*0410*/  ISETP.NE.AND P1, PT, R8, RZ, PT ;  /* 0x000000ff0800720c */ /* 0x000fce0003f25270 */
[----:B------:R-:W-:Y:S06]  /*0420*/  @P0 BRA `(.L_x_72) ;  /* 0x0000000000680947 */ /* 0x000fec0003800000 */
[----:B------:R-:W0:Y:S01]  /*0430*/  LDC.64 R4, c[0x0][0x390] ;  /* 0x0000e400ff047b82 */ /* 0x000e220000000a00 */
[----:B------:R-:W-:-:S05]  /*0440*/  LOP3.LUT R2, R7, 0xfffffff0, RZ, 0xc0, !PT ;  /* 0xfffffff007027812 */ /* 0x000fca00078ec0ff */
[----:B------:R-:W-:Y:S01]  /*0450*/  IMAD.MOV R6, RZ, RZ, -R2 ;  /* 0x000000ffff067224 */ /* 0x000fe200078e0a02 */
[----:B0-----:R-:W-:-:S05]  /*0460*/  IADD3 R4, P0, PT, R4, 0x40, RZ ;  /* 0x0000004004047810 */ /* 0x001fca0007f1e0ff */
[----:B------:R-:W-:-:S08]  /*0470*/  IMAD.X R5, RZ, RZ, R5, P0 ;  /* 0x000000ffff057224 */ /* 0x000fd000000e0605 */
.L_x_73:
[----:B------:R-:W-:Y:S02]  /*0480*/  VIADD R6, R6, 0x10 ;  /* 0x0000001006067836 */ /* 0x000fe40000000000 */
[----:B0-----:R-:W-:-:S03]  /*0490*/  IMAD.WIDE R2, R0, 0x8, R4 ;  /* 0x0000000800027825 */ /* 0x001fc600078e0204 */
[----:B------:R-:W-:Y:S01]  /*04a0*/  ISETP.NE.AND P0, PT, R6, RZ, PT ;  /* 0x000000ff0600720c */ /* 0x000fe20003f05270 */
[----:B------:R-:W-:Y:S01]  /*04b0*/  VIADD R0, R0, 0x10 ;  /* 0x0000001000007836 */ /* 0x000fe20000000000 */
[----:B------:R0:W-:Y:S04]  /*04c0*/  STG.E.64 desc[UR6][R2.64+-0x40], RZ ;  /* 0xffffc0ff02007986 */ /* 0x0001e8000c101b06 */
        /* <DEDUP_REMOVED lines=14> */
[----:B------:R0:W-:Y:S01]  /*05b0*/  STG.E.64 desc[UR6][R2.64+0x38], RZ ;  /* 0x000038ff02007986 */ /* 0x0001e2000c101b06 */
[----:B------:R-:W-:Y:S05]  /*05c0*/  @P0 BRA `(.L_x_73) ;  /* 0xfffffffc00ac0947 */ /* 0x000fea000383ffff */
.L_x_72:
[----:B------:R-:W-:Y:S05]  /*05d0*/  @!P1 EXIT ;  /* 0x000000000000994d */ /* 0x000fea0003800000 */
[----:B------:R-:W-:Y:S02]  /*05e0*/  ISETP.GE.U32.AND P0, PT, R8, 0x8, PT ;  /* 0x000000080800780c */ /* 0x000fe40003f06070 */
[----:B------:R-:W-:-:S04]  /*05f0*/  LOP3.LUT R4, R7, 0x7, RZ, 0xc0, !PT ;  /* 0x0000000707047812 */ /* 0x000fc800078ec0ff */
[----:B------:R-:W-:-:S07]  /*0600*/  ISETP.NE.AND P1, PT, R4, RZ, PT ;  /* 0x000000ff0400720c */ /* 0x000fce0003f25270 */
[----:B------:R-:W-:Y:S06]  /*0610*/  @!P0 BRA `(.L_x_74) ;  /* 0x00000000002c8947 */ /* 0x000fec0003800000 */
[----:B0-----:R-:W0:Y:S02]  /*0620*/  LDC.64 R2, c[0x0][0x390] ;  /* 0x0000e400ff027b82 */ /* 0x001e240000000a00 */
[----:B0-----:R-:W-:-:S04]  /*0630*/  IMAD.WIDE R2, R0, 0x8, R2 ;  /* 0x0000000800027825 */ /* 0x001fc800078e0202 */
        /* <DEDUP_REMOVED lines=8> */
[----:B------:R1:W-:Y:S02]  /*06c0*/  STG.E.64 desc[UR6][R2.64+0x38], RZ ;  /* 0x000038ff02007986 */ /* 0x0003e4000c101b06 */
.L_x_74:
[----:B------:R-:W-:Y:S05]  /*06d0*/  @!P1 EXIT ;  /* 0x000000000000994d */ /* 0x000fea0003800000 */
[----:B------:R-:W-:Y:S02]  /*06e0*/  ISETP.GE.U32.AND P0, PT, R4, 0x4, PT ;  /* 0x000000040400780c */ /* 0x000fe40003f06070 */
[----:B------:R-:W-:-:S04]  /*06f0*/  LOP3.LUT R6, R7, 0x3, RZ, 0xc0, !PT ;  /* 0x0000000307067812 */ /* 0x000fc800078ec0ff */
[----:B------:R-:W-:-:S07]  /*0700*/  ISETP.NE.AND P1, PT, R6, RZ, PT ;  /* 0x000000ff0600720c */ /* 0x000fce0003f25270 */
[----:B------:R-:W-:Y:S06]  /*0710*/  @!P0 BRA `(.L_x_75) ;  /* 0x00000000001c8947 */ /* 0x000fec0003800000 */
[----:B01----:R-:W0:Y:S02]  /*0720*/  LDC.64 R2, c[0x0][0x390] ;  /* 0x0000e400ff027b82 */ /* 0x003e240000000a00 */
[----:B0-----:R-:W-:-:S04]  /*0730*/  IMAD.WIDE R2, R0, 0x8, R2 ;  /* 0x0000000800027825 */ /* 0x001fc800078e0202 */
[----:B------:R-:W-:Y:S01]  /*0740*/  VIADD R0, R0, 0x4 ;  /* 0x0000000400007836 */ /* 0x000fe20000000000 */
[----:B------:R2:W-:Y:S04]  /*0750*/  STG.E.64 desc[UR6][R2.64], RZ ;  /* 0x000000ff02007986 */ /* 0x0005e8000c101b06 */
[----:B------:R2:W-:Y:S04]  /*0760*/  STG.E.64 desc[UR6][R2.64+0x8], RZ ;  /* 0x000008ff02007986 */ /* 0x0005e8000c101b06 */
[----:B------:R2:W-:Y:S04]  /*0770*/  STG.E.64 desc[UR6][R2.64+0x10], RZ ;  /* 0x000010ff02007986 */ /* 0x0005e8000c101b06 */
[----:B------:R2:W-:Y:S02]  /*0780*/  STG.E.64 desc[UR6][R2.64+0x18], RZ ;  /* 0x000018ff02007986 */ /* 0x0005e4000c101b06 */
.L_x_75:
[----:B------:R-:W-:Y:S05]  /*0790*/  @!P1 EXIT ;  /* 0x000000000000994d */ /* 0x000fea0003800000 */
[----:B012---:R-:W0:Y:S01]  /*07a0*/  LDC.64 R2, c[0x0][0x390] ;  /* 0x0000e400ff027b82 */ /* 0x007e220000000a00 */
[----:B------:R-:W-:-:S07]  /*07b0*/  IMAD.MOV R6, RZ, RZ, -R6 ;  /* 0x000000ffff067224 */ /* 0x000fce00078e0a06 */
.L_x_76:
[----:B------:R-:W-:Y:S02]  /*07c0*/  VIADD R6, R6, 0x1 ;  /* 0x0000000106067836 */ /* 0x000fe40000000000 */
[----:B0-----:R-:W-:-:S03]  /*07d0*/  IMAD.WIDE R4, R0, 0x8, R2 ;  /* 0x0000000800047825 */ /* 0x001fc600078e0202 */
[----:B------:R-:W-:Y:S01]  /*07e0*/  ISETP.NE.AND P0, PT, R6, RZ, PT ;  /* 0x000000ff0600720c */ /* 0x000fe20003f05270 */
[----:B------:R-:W-:Y:S01]  /*07f0*/  VIADD R0, R0, 0x1 ;  /* 0x0000000100007836 */ /* 0x000fe20000000000 */
[----:B------:R1:W-:Y:S11]  /*0800*/  STG.E.64 desc[UR6][R4.64], RZ ;  /* 0x000000ff04007986 */ /* 0x0003f6000c101b06 */
[----:B-1----:R-:W-:Y:S05]  /*0810*/  @P0 BRA `(.L_x_76) ;  /* 0xfffffffc00e80947 */ /* 0x002fea000383ffff */
[----:B------:R-:W-:Y:S05]  /*0820*/  EXIT ;  /* 0x000000000000794d */ /* 0x000fea0003800000 */
.L_x_77:
        /* <DEDUP_REMOVED lines=13> */
.L_x_88:


//--------------------- .nv.shared.reserved.0     --------------------------
	.section	.nv.shared.reserved.0,"aw",@nobits
	.weak		__nv_reservedSMEM_offset_0_alias
	.size		__nv_reservedSMEM_offset_0_alias, 0, 64
	.other		__nv_reservedSMEM_offset_0_alias,@"STO_CUDA_RESERVED_SHARED STV_DEFAULT"
__nv_reservedSMEM_offset_0_alias:
	.zero		0
	.zero		64


//--------------------- .nv.shared.slice_popcount_sum_kernel --------------------------
	.section	.nv.shared.slice_popcount_sum_kernel,"aw",@nobits
	.sectionflags	@""
	.align	8
.nv.shared.slice_popcount_sum_kernel:
	.zero		1280


//--------------------- .nv.shared.popcount_weighted_keys_literal_fused_multiq_kernel --------------------------
	.section	.nv.shared.popcount_weighted_keys_literal_fused_multiq_kernel,"aw",@nobits
	.sectionflags	@""
	.align	4
.nv.shared.popcount_weighted_keys_literal_fused_multiq_kernel:
	.zero		1152


//--------------------- .nv.constant0.ewah_emit_kernel --------------------------
	.section	.nv.constant0.ewah_emit_kernel,"a",@progbits
	.sectionflags	@""
	.align	4
.nv.constant0.ewah_emit_kernel:
	.zero		944


//--------------------- .nv.constant0.ewah_size_kernel --------------------------
	.section	.nv.constant0.ewah_size_kernel,"a",@progbits
	.sectionflags	@""
	.align	4
.nv.constant0.ewah_size_kernel:
	.zero		928


//--------------------- .nv.constant0.compress_flags_from_density_kernel --------------------------
	.section	.nv.constant0.compress_flags_from_density_kernel,"a",@progbits
	.sectionflags	@""
	.align	4
.nv.constant0.compress_flags_from_density_kernel:
	.zero		928


//--------------------- .nv.constant0.slice_popcount_sum_kernel --------------------------
	.section	.nv.constant0.slice_popcount_sum_kernel,"a",@progbits
	.sectionflags	@""
	.align	4
.nv.constant0.slice_popcount_sum_kernel:
	.zero		920


//--------------------- .nv.constant0.popcount_weighted_keys_literal_fused_multiq_kernel --------------------------
	.section	.nv.constant0.popcount_weighted_keys_literal_fused_multiq_kernel,"a",@progbits
	.sectionflags	@""
	.align	4
.nv.constant0.popcount_weighted_keys_literal_fused_multiq_kernel:
	.zero		992


//--------------------- .nv.constant0.pack_bits_all_ballot_multi_kernel --------------------------
	.section	.nv.constant0.pack_bits_all_ballot_multi_kernel,"a",@progbits
	.sectionflags	@""
	.align	4
.nv.constant0.pack_bits_all_ballot_multi_kernel:
	.zero		936


//--------------------- .nv.constant0.pack_bits_all_kernel --------------------------
	.section	.nv.constant0.pack_bits_all_kernel,"a",@progbits
	.sectionflags	@""
	.align	4
.nv.constant0.pack_bits_all_kernel:
	.zero		936


//--------------------- .nv.constant0.ewah_decompress_kernel --------------------------
	.section	.nv.constant0.ewah_decompress_kernel,"a",@progbits
	.sectionflags	@""
	.align	4
.nv.constant0.ewah_decompress_kernel:
	.zero		920


//--------------------- SYMBOLS --------------------------

	.type		.nv.reservedSmem.offset0,@object
	.size		.nv.reservedSmem.offset0,0x4
	.type		.nv.reservedSmem.cap,@object
	.size		.nv.reservedSmem.cap,0x4
